	.target	sm_90a

	.elftype	@"ET_EXEC"


//--------------------- .note.nv.tkinfo           --------------------------
	.section	.note.nv.tkinfo,"",@"SHT_NOTE"
	.sectionflags	@"SHF_NOTE_NV_TKINFO"
	.tkinfo
        /*0018*/ 	.word	0x00000002
        /*0030*/ 	.string	""
        /*0030*/ 	.string	"ptxas"
        /*0030*/ 	.string	"Cuda compilation tools, release 13.0, V13.0.88"
        /*0030*/ 	.string	"Build cuda_13.0.r13.0/compiler.36424714_0"
        /*0030*/ 	.string	"-arch sm_90a -m 64 "



//--------------------- .note.nv.cuinfo           --------------------------
	.section	.note.nv.cuinfo,"",@"SHT_NOTE"
	.sectionflags	@"SHF_NOTE_NV_CUINFO"
        /*0018*/ 	.short	0x0002
        /*001a*/ 	.short	0x005a
        /*001c*/ 	.short	0x0082
	.zero		2


//--------------------- .nv.info                  --------------------------
	.section	.nv.info,"",@"SHT_CUDA_INFO"
	.align	4


	//----- nvinfo : EIATTR_REGCOUNT
	.align		4
        /*0000*/ 	.byte	0x04, 0x2f
        /*0002*/ 	.short	(.L_15 - .L_14)
	.align		4
.L_14:
        /*0004*/ 	.word	index@(_ZN7cutlass13device_kernelINS_4gemm6kernel13GemmUniversalIN4cute5tupleIJiiiiEEENS1_10collective13CollectiveMmaINS1_34MainloopSm90TmaGmmaWarpSpecializedILi2ENS5_IJNS4_1CILi1EEESB_SB_EEENS1_35KernelTmaWarpSpecializedCooperativeEEENS5_IJNSA_ILi128EEENSA_ILi256EEESF_EEEaNS5_IJlSB_lEEEaSI_NS4_8TiledMMAINS4_8MMA_AtomIJNS4_4SM904GMMA27MMA_64x256x32_S32S8S8_SS_TNEEEENS4_6LayoutINS5_IJNSA_ILi2EEESB_SB_EEENS5_IJSB_NSA_ILi0EEESS_EEEEENS5_IJNS4_10UnderscoreESV_SV_EEEEENS4_13SM90_TMA_LOADENS4_14ComposedLayoutINS4_7SwizzleILi3ELi4ELi3EEENS4_18smem_ptr_flag_bitsILi8EEENSP_INS5_IJNSA_ILi8EEESF_EEENS5_IJSF_SB_EEEEEEEvNS4_8identityESY_S18_vS19_EENS_8epilogue10collective6detail29Sm90TmaWarpSpecializedAdapterINS1C_15DefaultEpilogueIaSI_SI_NS1B_6thread17LinearCombinationIaLi1EiiLNS1G_9ScaleType4KindE0ELNS_15FloatRoundStyleE2EaEENS1_15EpilogueDefaultEEEEEvvEEEEvNT_6ParamsE)
        /*0008*/ 	.word	0x000000a8


	//----- nvinfo : EIATTR_FRAME_SIZE
	.align		4
.L_15:
        /*000c*/ 	.byte	0x04, 0x11
        /*000e*/ 	.short	(.L_17 - .L_16)
	.align		4
.L_16:
        /*0010*/ 	.word	index@(_ZN7cutlass13device_kernelINS_4gemm6kernel13GemmUniversalIN4cute5tupleIJiiiiEEENS1_10collective13CollectiveMmaINS1_34MainloopSm90TmaGmmaWarpSpecializedILi2ENS5_IJNS4_1CILi1EEESB_SB_EEENS1_35KernelTmaWarpSpecializedCooperativeEEENS5_IJNSA_ILi128EEENSA_ILi256EEESF_EEEaNS5_IJlSB_lEEEaSI_NS4_8TiledMMAINS4_8MMA_AtomIJNS4_4SM904GMMA27MMA_64x256x32_S32S8S8_SS_TNEEEENS4_6LayoutINS5_IJNSA_ILi2EEESB_SB_EEENS5_IJSB_NSA_ILi0EEESS_EEEEENS5_IJNS4_10UnderscoreESV_SV_EEEEENS4_13SM90_TMA_LOADENS4_14ComposedLayoutINS4_7SwizzleILi3ELi4ELi3EEENS4_18smem_ptr_flag_bitsILi8EEENSP_INS5_IJNSA_ILi8EEESF_EEENS5_IJSF_SB_EEEEEEEvNS4_8identityESY_S18_vS19_EENS_8epilogue10collective6detail29Sm90TmaWarpSpecializedAdapterINS1C_15DefaultEpilogueIaSI_SI_NS1B_6thread17LinearCombinationIaLi1EiiLNS1G_9ScaleType4KindE0ELNS_15FloatRoundStyleE2EaEENS1_15EpilogueDefaultEEEEEvvEEEEvNT_6ParamsE)
        /*0014*/ 	.word	0x00000000


	//----- nvinfo : EIATTR_MIN_STACK_SIZE
	.align		4
.L_17:
        /*0018*/ 	.byte	0x04, 0x12
        /*001a*/ 	.short	(.L_19 - .L_18)
	.align		4
.L_18:
        /*001c*/ 	.word	index@(_ZN7cutlass13device_kernelINS_4gemm6kernel13GemmUniversalIN4cute5tupleIJiiiiEEENS1_10collective13CollectiveMmaINS1_34MainloopSm90TmaGmmaWarpSpecializedILi2ENS5_IJNS4_1CILi1EEESB_SB_EEENS1_35KernelTmaWarpSpecializedCooperativeEEENS5_IJNSA_ILi128EEENSA_ILi256EEESF_EEEaNS5_IJlSB_lEEEaSI_NS4_8TiledMMAINS4_8MMA_AtomIJNS4_4SM904GMMA27MMA_64x256x32_S32S8S8_SS_TNEEEENS4_6LayoutINS5_IJNSA_ILi2EEESB_SB_EEENS5_IJSB_NSA_ILi0EEESS_EEEEENS5_IJNS4_10UnderscoreESV_SV_EEEEENS4_13SM90_TMA_LOADENS4_14ComposedLayoutINS4_7SwizzleILi3ELi4ELi3EEENS4_18smem_ptr_flag_bitsILi8EEENSP_INS5_IJNSA_ILi8EEESF_EEENS5_IJSF_SB_EEEEEEEvNS4_8identityESY_S18_vS19_EENS_8epilogue10collective6detail29Sm90TmaWarpSpecializedAdapterINS1C_15DefaultEpilogueIaSI_SI_NS1B_6thread17LinearCombinationIaLi1EiiLNS1G_9ScaleType4KindE0ELNS_15FloatRoundStyleE2EaEENS1_15EpilogueDefaultEEEEEvvEEEEvNT_6ParamsE)
        /*0020*/ 	.word	0x00000000
.L_19:


//--------------------- .nv.compat                --------------------------
	.section	.nv.compat,"",@"SHT_CUDA_COMPAT_INFO"
	.align	4
        /*0000*/ 	.byte	0x02, 0x09, 0x01, 0x00, 0x02, 0x02, 0x04, 0x00, 0x02, 0x05, 0x05, 0x00, 0x03, 0x07, 0x01, 0x01
        /*0010*/ 	.byte	0x02, 0x03, 0x01, 0x00, 0x02, 0x06, 0x01, 0x00, 0x04, 0x0b, 0x08, 0x00, 0x00, 0x00, 0x00, 0x00
        /*0020*/ 	.byte	0x00, 0x00, 0x00, 0x00


//--------------------- .nv.info._ZN7cutlass13device_kernelINS_4gemm6kernel13GemmUniversalIN4cute5tupleIJiiiiEEENS1_10collective13CollectiveMmaINS1_34MainloopSm90TmaGmmaWarpSpecializedILi2ENS5_IJNS4_1CILi1EEESB_SB_EEENS1_35KernelTmaWarpSpecializedCooperativeEEENS5_IJNSA_ILi128EEENSA_ILi256EEESF_EEEaNS5_IJlSB_lEEEaSI_NS4_8TiledMMAINS4_8MMA_AtomIJNS4_4SM904GMMA27MMA_64x256x32_S32S8S8_SS_TNEEEENS4_6LayoutINS5_IJNSA_ILi2EEESB_SB_EEENS5_IJSB_NSA_ILi0EEESS_EEEEENS5_IJNS4_10UnderscoreESV_SV_EEEEENS4_13SM90_TMA_LOADENS4_14ComposedLayoutINS4_7SwizzleILi3ELi4ELi3EEENS4_18smem_ptr_flag_bitsILi8EEENSP_INS5_IJNSA_ILi8EEESF_EEENS5_IJSF_SB_EEEEEEEvNS4_8identityESY_S18_vS19_EENS_8epilogue10collective6detail29Sm90TmaWarpSpecializedAdapterINS1C_15DefaultEpilogueIaSI_SI_NS1B_6thread17LinearCombinationIaLi1EiiLNS1G_9ScaleType4KindE0ELNS_15FloatRoundStyleE2EaEENS1_15EpilogueDefaultEEEEEvvEEEEvNT_6ParamsE --------------------------
	.section	.nv.info._ZN7cutlass13device_kernelINS_4gemm6kernel13GemmUniversalIN4cute5tupleIJiiiiEEENS1_10collective13CollectiveMmaINS1_34MainloopSm90TmaGmmaWarpSpecializedILi2ENS5_IJNS4_1CILi1EEESB_SB_EEENS1_35KernelTmaWarpSpecializedCooperativeEEENS5_IJNSA_ILi128EEENSA_ILi256EEESF_EEEaNS5_IJlSB_lEEEaSI_NS4_8TiledMMAINS4_8MMA_AtomIJNS4_4SM904GMMA27MMA_64x256x32_S32S8S8_SS_TNEEEENS4_6LayoutINS5_IJNSA_ILi2EEESB_SB_EEENS5_IJSB_NSA_ILi0EEESS_EEEEENS5_IJNS4_10UnderscoreESV_SV_EEEEENS4_13SM90_TMA_LOADENS4_14ComposedLayoutINS4_7SwizzleILi3ELi4ELi3EEENS4_18smem_ptr_flag_bitsILi8EEENSP_INS5_IJNSA_ILi8EEESF_EEENS5_IJSF_SB_EEEEEEEvNS4_8identityESY_S18_vS19_EENS_8epilogue10collective6detail29Sm90TmaWarpSpecializedAdapterINS1C_15DefaultEpilogueIaSI_SI_NS1B_6thread17LinearCombinationIaLi1EiiLNS1G_9ScaleType4KindE0ELNS_15FloatRoundStyleE2EaEENS1_15EpilogueDefaultEEEEEvvEEEEvNT_6ParamsE,"",@"SHT_CUDA_INFO"
	.sectionflags	@""
	.align	4


	//----- nvinfo : EIATTR_CUDA_API_VERSION
	.align		4
        /*0000*/ 	.byte	0x04, 0x37
        /*0002*/ 	.short	(.L_21 - .L_20)
.L_20:
        /*0004*/ 	.word	0x00000082


	//----- nvinfo : EIATTR_KPARAM_INFO
	.align		4
.L_21:
        /*0008*/ 	.byte	0x04, 0x17
        /*000a*/ 	.short	(.L_23 - .L_22)
.L_22:
        /*000c*/ 	.word	0x00000000
        /*0010*/ 	.short	0x0000
        /*0012*/ 	.short	0x0070
        /*0014*/ 	.byte	0x00, 0xf0, 0x01, 0x10


	//----- nvinfo : EIATTR_SPARSE_MMA_MASK
	.align		4
.L_23:
        /*0018*/ 	.byte	0x03, 0x50
        /*001a*/ 	.short	0x0000


	//----- nvinfo : EIATTR_MAXREG_COUNT
	.align		4
        /*001c*/ 	.byte	0x03, 0x1b
        /*001e*/ 	.short	0x00a8


	//----- nvinfo : EIATTR_NUM_BARRIERS
	.align		4
        /*0020*/ 	.byte	0x02, 0x4c
        /*0022*/ 	.byte	0x01
	.zero		1


	//----- nvinfo : EIATTR_EXTERNS
	.align		4
        /*0024*/ 	.byte	0x04, 0x0f
        /*0026*/ 	.short	(.L_25 - .L_24)


	//   ....[0]....
	.align		4
.L_24:
        /*0028*/ 	.word	index@(__assertfail)


	//----- nvinfo : EIATTR_MERCURY_ISA_VERSION
	.align		4
.L_25:
        /*002c*/ 	.byte	0x03, 0x5f
        /*002e*/ 	.short	0x0101


	//----- nvinfo : EIATTR_INT_WARP_WIDE_INSTR_OFFSETS
	.align		4
        /*0030*/ 	.byte	0x04, 0x31
        /*0032*/ 	.short	(.L_27 - .L_26)


	//   ....[0]....
.L_26:
        /*0034*/ 	.word	0x00000370


	//   ....[1]....
        /*0038*/ 	.word	0x000003a0


	//   ....[2]....
        /*003c*/ 	.word	0x00000480


	//----- nvinfo : EIATTR_COOP_GROUP_MASK_REGIDS
	.align		4
.L_27:
        /*0040*/ 	.byte	0x04, 0x29
        /*0042*/ 	.short	(.L_29 - .L_28)


	//   ....[0]....
.L_28:
        /*0044*/ 	.word	0xffffffff


	//   ....[1]....
        /*0048*/ 	.word	0xffffffff


	//   ....[2]....
        /*004c*/ 	.word	0xffffffff


	//   ....[3]....
        /*0050*/ 	.word	0xffffffff


	//   ....[4]....
        /*0054*/ 	.word	0xffffffff


	//----- nvinfo : EIATTR_COOP_GROUP_INSTR_OFFSETS
	.align		4
.L_29:
        /*0058*/ 	.byte	0x04, 0x28
        /*005a*/ 	.short	(.L_31 - .L_30)


	//   ....[0]....
.L_30:
        /*005c*/ 	.word	0x00000060


	//   ....[1]....
        /*0060*/ 	.word	0x00000070


	//   ....[2]....
        /*0064*/ 	.word	0x00000130


	//   ....[3]....
        /*0068*/ 	.word	0x00000280


	//   ....[4]....
        /*006c*/ 	.word	0x00000f30


	//----- nvinfo : EIATTR_REG_RECONFIG
	.align		4
.L_31:
        /*0070*/ 	.byte	0x01, 0x54
	.zero		2


	//----- nvinfo : EIATTR_SYSCALL_OFFSETS
	.align		4
        /*0074*/ 	.byte	0x04, 0x46
        /*0076*/ 	.short	(.L_33 - .L_32)


	//   ....[0]....
.L_32:
        /*0078*/ 	.word	0x000010f0


	//----- nvinfo : EIATTR_MBARRIER_INSTR_OFFSETS
	.align		4
.L_33:
        /*007c*/ 	.byte	0x04, 0x39
        /*007e*/ 	.short	(.L_35 - .L_34)


	//   ....[0]....
.L_34:
        /*0080*/ 	.word	0x00000230
        /*0084*/ 	.word	0x000000ff
        /*0088*/ 	.word	0x00000000
        /*008c*/ 	.short	0x0100
        /*008e*/ 	.byte	0x08
	.zero		1


	//   ....[1]....
        /*0090*/ 	.word	0x00000240
        /*0094*/ 	.word	0x000000ff
        /*0098*/ 	.word	0x00000010
        /*009c*/ 	.short	0x0100
        /*009e*/ 	.byte	0x08
	.zero		1


	//   ....[2]....
        /*00a0*/ 	.word	0x00000250
        /*00a4*/ 	.word	0x000000ff
        /*00a8*/ 	.word	0x00000008
        /*00ac*/ 	.short	0x0100
        /*00ae*/ 	.byte	0x08
	.zero		1


	//   ....[3]....
        /*00b0*/ 	.word	0x00000260
        /*00b4*/ 	.word	0x000000ff
        /*00b8*/ 	.word	0x00000018
        /*00bc*/ 	.short	0x0100
        /*00be*/ 	.byte	0x08
	.zero		1


	//   ....[4]....
        /*00c0*/ 	.word	0x000004f0
        /*00c4*/ 	.word	0x000000ff
        /*00c8*/ 	.word	0x00000030
        /*00cc*/ 	.short	0x0100
        /*00ce*/ 	.byte	0x06
	.zero		1


	//   ....[5]....
        /*00d0*/ 	.word	0x00000550
        /*00d4*/ 	.word	0x000000ff
        /*00d8*/ 	.word	0x00000038
        /*00dc*/ 	.short	0x0100
        /*00de*/ 	.byte	0x06
	.zero		1


	//   ....[6]....
        /*00e0*/ 	.word	0x000011c0
        /*00e4*/ 	.word	0x00000003
        /*00e8*/ 	.word	0x00000000
        /*00ec*/ 	.short	0x010a
        /*00ee*/ 	.byte	0x3f
	.zero		1


	//   ....[7]....
        /*00f0*/ 	.word	0x00001200
        /*00f4*/ 	.word	0x00000003
        /*00f8*/ 	.word	0x00000000
        /*00fc*/ 	.short	0x010a
        /*00fe*/ 	.byte	0x3f
	.zero		1


	//   ....[8]....
        /*0100*/ 	.word	0x000015d0
        /*0104*/ 	.word	0x00000005
        /*0108*/ 	.word	0x00000000
        /*010c*/ 	.short	0x010a
        /*010e*/ 	.byte	0x3f
	.zero		1


	//   ....[9]....
        /*0110*/ 	.word	0x00001610
        /*0114*/ 	.word	0x00000005
        /*0118*/ 	.word	0x00000000
        /*011c*/ 	.short	0x010a
        /*011e*/ 	.byte	0x3f
	.zero		1


	//   ....[10]....
        /*0120*/ 	.word	0x00001870
        /*0124*/ 	.word	0x00000004
        /*0128*/ 	.word	0x00000000
        /*012c*/ 	.short	0x0101
        /*012e*/ 	.byte	0x3f
	.zero		1


	//   ....[11]....
        /*0130*/ 	.word	0x00001a30
        /*0134*/ 	.word	0x00000000
        /*0138*/ 	.word	0x00000000
        /*013c*/ 	.short	0x0101
        /*013e*/ 	.byte	0x3f
	.zero		1


	//   ....[12]....
        /*0140*/ 	.word	0x00008fd0
        /*0144*/ 	.word	0x0000000c
        /*0148*/ 	.word	0x00000010
        /*014c*/ 	.short	0x010a
        /*014e*/ 	.byte	0x3f
	.zero		1


	//   ....[13]....
        /*0150*/ 	.word	0x00009390
        /*0154*/ 	.word	0x00000005
        /*0158*/ 	.word	0x00000038
        /*015c*/ 	.short	0x0101
        /*015e*/ 	.byte	0x3f
	.zero		1


	//   ....[14]....
        /*0160*/ 	.word	0x00009a90
        /*0164*/ 	.word	0x00000007
        /*0168*/ 	.word	0x00000000
        /*016c*/ 	.short	0x010a
        /*016e*/ 	.byte	0x3f
	.zero		1


	//   ....[15]....
        /*0170*/ 	.word	0x00009b10
        /*0174*/ 	.word	0x00000005
        /*0178*/ 	.word	0x00000000
        /*017c*/ 	.short	0x010a
        /*017e*/ 	.byte	0x3f
	.zero		1


	//   ....[16]....
        /*0180*/ 	.word	0x00009b70
        /*0184*/ 	.word	0x00000003
        /*0188*/ 	.word	0x00000000
        /*018c*/ 	.short	0x010a
        /*018e*/ 	.byte	0x3f
	.zero		1


	//   ....[17]....
        /*0190*/ 	.word	0x00009bc0
        /*0194*/ 	.word	0x00000005
        /*0198*/ 	.word	0x00000000
        /*019c*/ 	.short	0x010a
        /*019e*/ 	.byte	0x3f
	.zero		1


	//   ....[18]....
        /*01a0*/ 	.word	0x00009c90
        /*01a4*/ 	.word	0x0000000c
        /*01a8*/ 	.word	0x00000010
        /*01ac*/ 	.short	0x010a
        /*01ae*/ 	.byte	0x3f
	.zero		1


	//   ....[19]....
        /*01b0*/ 	.word	0x00009d60
        /*01b4*/ 	.word	0x00000007
        /*01b8*/ 	.word	0x00000000
        /*01bc*/ 	.short	0x010a
        /*01be*/ 	.byte	0x3f
	.zero		1


	//----- nvinfo : EIATTR_NUM_MBARRIERS
	.align		4
.L_35:
        /*01c0*/ 	.byte	0x03, 0x38
        /*01c2*/ 	.short	0x0006


	//----- nvinfo : EIATTR_EXIT_INSTR_OFFSETS
	.align		4
        /*01c4*/ 	.byte	0x04, 0x1c
        /*01c6*/ 	.short	(.L_37 - .L_36)


	//   ....[0]....
.L_36:
        /*01c8*/ 	.word	0x000005a0


	//   ....[1]....
        /*01cc*/ 	.word	0x00000e70


	//   ....[2]....
        /*01d0*/ 	.word	0x00008640


	//   ....[3]....
        /*01d4*/ 	.word	0x00008c70


	//   ....[4]....
        /*01d8*/ 	.word	0x00009b60


	//----- nvinfo : EIATTR_MAX_THREADS
	.align		4
.L_37:
        /*01dc*/ 	.byte	0x04, 0x05
        /*01de*/ 	.short	(.L_39 - .L_38)
.L_38:
        /*01e0*/ 	.word	0x00000180
        /*01e4*/ 	.word	0x00000001
        /*01e8*/ 	.word	0x00000001


	//----- nvinfo : EIATTR_CRS_STACK_SIZE
	.align		4
.L_39:
        /*01ec*/ 	.byte	0x04, 0x1e
        /*01ee*/ 	.short	(.L_41 - .L_40)
.L_40:
        /*01f0*/ 	.word	0x00000000


	//----- nvinfo : EIATTR_CBANK_PARAM_SIZE
	.align		4
.L_41:
        /*01f4*/ 	.byte	0x03, 0x19
        /*01f6*/ 	.short	0x0470


	//----- nvinfo : EIATTR_PARAM_CBANK
	.align		4
        /*01f8*/ 	.byte	0x04, 0x0a
        /*01fa*/ 	.short	(.L_43 - .L_42)
	.align		4
.L_42:
        /*01fc*/ 	.word	index@(.nv.constant0._ZN7cutlass13device_kernelINS_4gemm6kernel13GemmUniversalIN4cute5tupleIJiiiiEEENS1_10collective13CollectiveMmaINS1_34MainloopSm90TmaGmmaWarpSpecializedILi2ENS5_IJNS4_1CILi1EEESB_SB_EEENS1_35KernelTmaWarpSpecializedCooperativeEEENS5_IJNSA_ILi128EEENSA_ILi256EEESF_EEEaNS5_IJlSB_lEEEaSI_NS4_8TiledMMAINS4_8MMA_AtomIJNS4_4SM904GMMA27MMA_64x256x32_S32S8S8_SS_TNEEEENS4_6LayoutINS5_IJNSA_ILi2EEESB_SB_EEENS5_IJSB_NSA_ILi0EEESS_EEEEENS5_IJNS4_10UnderscoreESV_SV_EEEEENS4_13SM90_TMA_LOADENS4_14ComposedLayoutINS4_7SwizzleILi3ELi4ELi3EEENS4_18smem_ptr_flag_bitsILi8EEENSP_INS5_IJNSA_ILi8EEESF_EEENS5_IJSF_SB_EEEEEEEvNS4_8identityESY_S18_vS19_EENS_8epilogue10collective6detail29Sm90TmaWarpSpecializedAdapterINS1C_15DefaultEpilogueIaSI_SI_NS1B_6thread17LinearCombinationIaLi1EiiLNS1G_9ScaleType4KindE0ELNS_15FloatRoundStyleE2EaEENS1_15EpilogueDefaultEEEEEvvEEEEvNT_6ParamsE)
        /*0200*/ 	.short	0x0210
        /*0202*/ 	.short	0x0470


	//----- nvinfo : EIATTR_SW_WAR
	.align		4
.L_43:
        /*0204*/ 	.byte	0x04, 0x36
        /*0206*/ 	.short	(.L_45 - .L_44)
.L_44:
        /*0208*/ 	.word	0x00000008
.L_45:


//--------------------- .nv.callgraph             --------------------------
	.section	.nv.callgraph,"",@"SHT_CUDA_CALLGRAPH"
	.align	4
	.sectionentsize	8
	.align		4
        /*0000*/ 	.word	0x00000000
	.align		4
        /*0004*/ 	.word	0xffffffff
	.align		4
        /*0008*/ 	.word	index@(_ZN7cutlass13device_kernelINS_4gemm6kernel13GemmUniversalIN4cute5tupleIJiiiiEEENS1_10collective13CollectiveMmaINS1_34MainloopSm90TmaGmmaWarpSpecializedILi2ENS5_IJNS4_1CILi1EEESB_SB_EEENS1_35KernelTmaWarpSpecializedCooperativeEEENS5_IJNSA_ILi128EEENSA_ILi256EEESF_EEEaNS5_IJlSB_lEEEaSI_NS4_8TiledMMAINS4_8MMA_AtomIJNS4_4SM904GMMA27MMA_64x256x32_S32S8S8_SS_TNEEEENS4_6LayoutINS5_IJNSA_ILi2EEESB_SB_EEENS5_IJSB_NSA_ILi0EEESS_EEEEENS5_IJNS4_10UnderscoreESV_SV_EEEEENS4_13SM90_TMA_LOADENS4_14ComposedLayoutINS4_7SwizzleILi3ELi4ELi3EEENS4_18smem_ptr_flag_bitsILi8EEENSP_INS5_IJNSA_ILi8EEESF_EEENS5_IJSF_SB_EEEEEEEvNS4_8identityESY_S18_vS19_EENS_8epilogue10collective6detail29Sm90TmaWarpSpecializedAdapterINS1C_15DefaultEpilogueIaSI_SI_NS1B_6thread17LinearCombinationIaLi1EiiLNS1G_9ScaleType4KindE0ELNS_15FloatRoundStyleE2EaEENS1_15EpilogueDefaultEEEEEvvEEEEvNT_6ParamsE)
	.align		4
        /*000c*/ 	.word	index@(__assertfail)
	.align		4
        /*0010*/ 	.word	0x00000000
	.align		4
        /*0014*/ 	.word	0xfffffffe
	.align		4
        /*0018*/ 	.word	0x00000000
	.align		4
        /*001c*/ 	.word	0xfffffffd
	.align		4
        /*0020*/ 	.word	0x00000000
	.align		4
        /*0024*/ 	.word	0xfffffffc


//--------------------- .nv.constant4             --------------------------
	.section	.nv.constant4,"a",@progbits
	.align	8
	.align		8
.nv.constant4:
        /*0000*/ 	.dword	__assertfail
	.align		8
        /*0008*/ 	.dword	__unnamed_1
	.align		8
        /*0010*/ 	.dword	_ZN40_INTERNAL_d9206b83_4_k_cu_1d09cd89_227004cuda3std3__45__cpo5beginE
	.align		8
        /*0018*/ 	.dword	_ZN40_INTERNAL_d9206b83_4_k_cu_1d09cd89_227004cuda3std3__45__cpo3endE
	.align		8
        /*0020*/ 	.dword	_ZN40_INTERNAL_d9206b83_4_k_cu_1d09cd89_227004cuda3std3__45__cpo6cbeginE
	.align		8
        /*0028*/ 	.dword	_ZN40_INTERNAL_d9206b83_4_k_cu_1d09cd89_227004cuda3std3__45__cpo4cendE
	.align		8
        /*0030*/ 	.dword	_ZN40_INTERNAL_d9206b83_4_k_cu_1d09cd89_227004cuda3std3__442_GLOBAL__N__d9206b83_4_k_cu_1d09cd89_227006ignoreE
	.align		8
        /*0038*/ 	.dword	_ZN40_INTERNAL_d9206b83_4_k_cu_1d09cd89_227004cuda3std3__419piecewise_constructE
	.align		8
        /*0040*/ 	.dword	_ZN40_INTERNAL_d9206b83_4_k_cu_1d09cd89_227004cuda3std3__48in_placeE
	.align		8
        /*0048*/ 	.dword	_ZN40_INTERNAL_d9206b83_4_k_cu_1d09cd89_227004cuda3std6ranges3__45__cpo4swapE
	.align		8
        /*0050*/ 	.dword	_ZN40_INTERNAL_d9206b83_4_k_cu_1d09cd89_227004cuda3std6ranges3__45__cpo9iter_moveE
	.align		8
        /*0058*/ 	.dword	_ZN40_INTERNAL_d9206b83_4_k_cu_1d09cd89_227004cute7productE
	.align		8
        /*0060*/ 	.dword	_ZN40_INTERNAL_d9206b83_4_k_cu_1d09cd89_227004cute1_E
	.align		8
        /*0068*/ 	.dword	$str$22
	.align		8
        /*0070*/ 	.dword	$str$23


//--------------------- .text._ZN7cutlass13device_kernelINS_4gemm6kernel13GemmUniversalIN4cute5tupleIJiiiiEEENS1_10collective13CollectiveMmaINS1_34MainloopSm90TmaGmmaWarpSpecializedILi2ENS5_IJNS4_1CILi1EEESB_SB_EEENS1_35KernelTmaWarpSpecializedCooperativeEEENS5_IJNSA_ILi128EEENSA_ILi256EEESF_EEEaNS5_IJlSB_lEEEaSI_NS4_8TiledMMAINS4_8MMA_AtomIJNS4_4SM904GMMA27MMA_64x256x32_S32S8S8_SS_TNEEEENS4_6LayoutINS5_IJNSA_ILi2EEESB_SB_EEENS5_IJSB_NSA_ILi0EEESS_EEEEENS5_IJNS4_10UnderscoreESV_SV_EEEEENS4_13SM90_TMA_LOADENS4_14ComposedLayoutINS4_7SwizzleILi3ELi4ELi3EEENS4_18smem_ptr_flag_bitsILi8EEENSP_INS5_IJNSA_ILi8EEESF_EEENS5_IJSF_SB_EEEEEEEvNS4_8identityESY_S18_vS19_EENS_8epilogue10collective6detail29Sm90TmaWarpSpecializedAdapterINS1C_15DefaultEpilogueIaSI_SI_NS1B_6thread17LinearCombinationIaLi1EiiLNS1G_9ScaleType4KindE0ELNS_15FloatRoundStyleE2EaEENS1_15EpilogueDefaultEEEEEvvEEEEvNT_6ParamsE --------------------------
	.section	.text._ZN7cutlass13device_kernelINS_4gemm6kernel13GemmUniversalIN4cute5tupleIJiiiiEEENS1_10collective13CollectiveMmaINS1_34MainloopSm90TmaGmmaWarpSpecializedILi2ENS5_IJNS4_1CILi1EEESB_SB_EEENS1_35KernelTmaWarpSpecializedCooperativeEEENS5_IJNSA_ILi128EEENSA_ILi256EEESF_EEEaNS5_IJlSB_lEEEaSI_NS4_8TiledMMAINS4_8MMA_AtomIJNS4_4SM904GMMA27MMA_64x256x32_S32S8S8_SS_TNEEEENS4_6LayoutINS5_IJNSA_ILi2EEESB_SB_EEENS5_IJSB_NSA_ILi0EEESS_EEEEENS5_IJNS4_10UnderscoreESV_SV_EEEEENS4_13SM90_TMA_LOADENS4_14ComposedLayoutINS4_7SwizzleILi3ELi4ELi3EEENS4_18smem_ptr_flag_bitsILi8EEENSP_INS5_IJNSA_ILi8EEESF_EEENS5_IJSF_SB_EEEEEEEvNS4_8identityESY_S18_vS19_EENS_8epilogue10collective6detail29Sm90TmaWarpSpecializedAdapterINS1C_15DefaultEpilogueIaSI_SI_NS1B_6thread17LinearCombinationIaLi1EiiLNS1G_9ScaleType4KindE0ELNS_15FloatRoundStyleE2EaEENS1_15EpilogueDefaultEEEEEvvEEEEvNT_6ParamsE,"ax",@progbits
	.align	128
.text._ZN7cutlass13device_kernelINS_4gemm6kernel13GemmUniversalIN4cute5tupleIJiiiiEEENS1_10collective13CollectiveMmaINS1_34MainloopSm90TmaGmmaWarpSpecializedILi2ENS5_IJNS4_1CILi1EEESB_SB_EEENS1_35KernelTmaWarpSpecializedCooperativeEEENS5_IJNSA_ILi128EEENSA_ILi256EEESF_EEEaNS5_IJlSB_lEEEaSI_NS4_8TiledMMAINS4_8MMA_AtomIJNS4_4SM904GMMA27MMA_64x256x32_S32S8S8_SS_TNEEEENS4_6LayoutINS5_IJNSA_ILi2EEESB_SB_EEENS5_IJSB_NSA_ILi0EEESS_EEEEENS5_IJNS4_10UnderscoreESV_SV_EEEEENS4_13SM90_TMA_LOADENS4_14ComposedLayoutINS4_7SwizzleILi3ELi4ELi3EEENS4_18smem_ptr_flag_bitsILi8EEENSP_INS5_IJNSA_ILi8EEESF_EEENS5_IJSF_SB_EEEEEEEvNS4_8identityESY_S18_vS19_EENS_8epilogue10collective6detail29Sm90TmaWarpSpecializedAdapterINS1C_15DefaultEpilogueIaSI_SI_NS1B_6thread17LinearCombinationIaLi1EiiLNS1G_9ScaleType4KindE0ELNS_15FloatRoundStyleE2EaEENS1_15EpilogueDefaultEEEEEvvEEEEvNT_6ParamsE:
        .type           _ZN7cutlass13device_kernelINS_4gemm6kernel13GemmUniversalIN4cute5tupleIJiiiiEEENS1_10collective13CollectiveMmaINS1_34MainloopSm90TmaGmmaWarpSpecializedILi2ENS5_IJNS4_1CILi1EEESB_SB_EEENS1_35KernelTmaWarpSpecializedCooperativeEEENS5_IJNSA_ILi128EEENSA_ILi256EEESF_EEEaNS5_IJlSB_lEEEaSI_NS4_8TiledMMAINS4_8MMA_AtomIJNS4_4SM904GMMA27MMA_64x256x32_S32S8S8_SS_TNEEEENS4_6LayoutINS5_IJNSA_ILi2EEESB_SB_EEENS5_IJSB_NSA_ILi0EEESS_EEEEENS5_IJNS4_10UnderscoreESV_SV_EEEEENS4_13SM90_TMA_LOADENS4_14ComposedLayoutINS4_7SwizzleILi3ELi4ELi3EEENS4_18smem_ptr_flag_bitsILi8EEENSP_INS5_IJNSA_ILi8EEESF_EEENS5_IJSF_SB_EEEEEEEvNS4_8identityESY_S18_vS19_EENS_8epilogue10collective6detail29Sm90TmaWarpSpecializedAdapterINS1C_15DefaultEpilogueIaSI_SI_NS1B_6thread17LinearCombinationIaLi1EiiLNS1G_9ScaleType4KindE0ELNS_15FloatRoundStyleE2EaEENS1_15EpilogueDefaultEEEEEvvEEEEvNT_6ParamsE,@function
        .size           _ZN7cutlass13device_kernelINS_4gemm6kernel13GemmUniversalIN4cute5tupleIJiiiiEEENS1_10collective13CollectiveMmaINS1_34MainloopSm90TmaGmmaWarpSpecializedILi2ENS5_IJNS4_1CILi1EEESB_SB_EEENS1_35KernelTmaWarpSpecializedCooperativeEEENS5_IJNSA_ILi128EEENSA_ILi256EEESF_EEEaNS5_IJlSB_lEEEaSI_NS4_8TiledMMAINS4_8MMA_AtomIJNS4_4SM904GMMA27MMA_64x256x32_S32S8S8_SS_TNEEEENS4_6LayoutINS5_IJNSA_ILi2EEESB_SB_EEENS5_IJSB_NSA_ILi0EEESS_EEEEENS5_IJNS4_10UnderscoreESV_SV_EEEEENS4_13SM90_TMA_LOADENS4_14ComposedLayoutINS4_7SwizzleILi3ELi4ELi3EEENS4_18smem_ptr_flag_bitsILi8EEENSP_INS5_IJNSA_ILi8EEESF_EEENS5_IJSF_SB_EEEEEEEvNS4_8identityESY_S18_vS19_EENS_8epilogue10collective6detail29Sm90TmaWarpSpecializedAdapterINS1C_15DefaultEpilogueIaSI_SI_NS1B_6thread17LinearCombinationIaLi1EiiLNS1G_9ScaleType4KindE0ELNS_15FloatRoundStyleE2EaEENS1_15EpilogueDefaultEEEEEvvEEEEvNT_6ParamsE,(.L_x_322 - _ZN7cutlass13device_kernelINS_4gemm6kernel13GemmUniversalIN4cute5tupleIJiiiiEEENS1_10collective13CollectiveMmaINS1_34MainloopSm90TmaGmmaWarpSpecializedILi2ENS5_IJNS4_1CILi1EEESB_SB_EEENS1_35KernelTmaWarpSpecializedCooperativeEEENS5_IJNSA_ILi128EEENSA_ILi256EEESF_EEEaNS5_IJlSB_lEEEaSI_NS4_8TiledMMAINS4_8MMA_AtomIJNS4_4SM904GMMA27MMA_64x256x32_S32S8S8_SS_TNEEEENS4_6LayoutINS5_IJNSA_ILi2EEESB_SB_EEENS5_IJSB_NSA_ILi0EEESS_EEEEENS5_IJNS4_10UnderscoreESV_SV_EEEEENS4_13SM90_TMA_LOADENS4_14ComposedLayoutINS4_7SwizzleILi3ELi4ELi3EEENS4_18smem_ptr_flag_bitsILi8EEENSP_INS5_IJNSA_ILi8EEESF_EEENS5_IJSF_SB_EEEEEEEvNS4_8identityESY_S18_vS19_EENS_8epilogue10collective6detail29Sm90TmaWarpSpecializedAdapterINS1C_15DefaultEpilogueIaSI_SI_NS1B_6thread17LinearCombinationIaLi1EiiLNS1G_9ScaleType4KindE0ELNS_15FloatRoundStyleE2EaEENS1_15EpilogueDefaultEEEEEvvEEEEvNT_6ParamsE)
        .other          _ZN7cutlass13device_kernelINS_4gemm6kernel13GemmUniversalIN4cute5tupleIJiiiiEEENS1_10collective13CollectiveMmaINS1_34MainloopSm90TmaGmmaWarpSpecializedILi2ENS5_IJNS4_1CILi1EEESB_SB_EEENS1_35KernelTmaWarpSpecializedCooperativeEEENS5_IJNSA_ILi128EEENSA_ILi256EEESF_EEEaNS5_IJlSB_lEEEaSI_NS4_8TiledMMAINS4_8MMA_AtomIJNS4_4SM904GMMA27MMA_64x256x32_S32S8S8_SS_TNEEEENS4_6LayoutINS5_IJNSA_ILi2EEESB_SB_EEENS5_IJSB_NSA_ILi0EEESS_EEEEENS5_IJNS4_10UnderscoreESV_SV_EEEEENS4_13SM90_TMA_LOADENS4_14ComposedLayoutINS4_7SwizzleILi3ELi4ELi3EEENS4_18smem_ptr_flag_bitsILi8EEENSP_INS5_IJNSA_ILi8EEESF_EEENS5_IJSF_SB_EEEEEEEvNS4_8identityESY_S18_vS19_EENS_8epilogue10collective6detail29Sm90TmaWarpSpecializedAdapterINS1C_15DefaultEpilogueIaSI_SI_NS1B_6thread17LinearCombinationIaLi1EiiLNS1G_9ScaleType4KindE0ELNS_15FloatRoundStyleE2EaEENS1_15EpilogueDefaultEEEEEvvEEEEvNT_6ParamsE,@"STO_CUDA_ENTRY STV_DEFAULT"
_ZN7cutlass13device_kernelINS_4gemm6kernel13GemmUniversalIN4cute5tupleIJiiiiEEENS1_10collective13CollectiveMmaINS1_34MainloopSm90TmaGmmaWarpSpecializedILi2ENS5_IJNS4_1CILi1EEESB_SB_EEENS1_35KernelTmaWarpSpecializedCooperativeEEENS5_IJNSA_ILi128EEENSA_ILi256EEESF_EEEaNS5_IJlSB_lEEEaSI_NS4_8TiledMMAINS4_8MMA_AtomIJNS4_4SM904GMMA27MMA_64x256x32_S32S8S8_SS_TNEEEENS4_6LayoutINS5_IJNSA_ILi2EEESB_SB_EEENS5_IJSB_NSA_ILi0EEESS_EEEEENS5_IJNS4_10UnderscoreESV_SV_EEEEENS4_13SM90_TMA_LOADENS4_14ComposedLayoutINS4_7SwizzleILi3ELi4ELi3EEENS4_18smem_ptr_flag_bitsILi8EEENSP_INS5_IJNSA_ILi8EEESF_EEENS5_IJSF_SB_EEEEEEEvNS4_8identityESY_S18_vS19_EENS_8epilogue10collective6detail29Sm90TmaWarpSpecializedAdapterINS1C_15DefaultEpilogueIaSI_SI_NS1B_6thread17LinearCombinationIaLi1EiiLNS1G_9ScaleType4KindE0ELNS_15FloatRoundStyleE2EaEENS1_15EpilogueDefaultEEEEEvvEEEEvNT_6ParamsE:
[----:B------:R-:W0:Y:S01]  /*0000*/  LDC R1, c[0x0][0x28] ;  /* 0x00000a00ff017b82 */ /* 0x000e220000000800 */
[----:B------:R-:W1:Y:S01]  /*0010*/  S2R R18, SR_TID.X ;  /* 0x0000000000127919 */ /* 0x000e620000002100 */
[----:B------:R-:W-:Y:S01]  /*0020*/  ELECT P0, URZ, PT ;  /* 0x00000000003f782f */ /* 0x000fe20003800000 */
[----:B------:R-:W-:Y:S01]  /*0030*/  BSSY B0, `(.L_x_0) ;  /* 0x000000f000007945 */ /* 0x000fe20003800000 */
[--C-:B-1----:R-:W-:Y:S02]  /*0040*/  SHF.R.U32.HI R0, RZ, 0x5, R18.reuse ;  /* 0x00000005ff007819 */ /* 0x102fe40000011612 */
[----:B------:R-:W-:-:S03]  /*0050*/  SHF.R.U32.HI R2, RZ, 0x7, R18 ;  /* 0x00000007ff027819 */ /* 0x000fc60000011612 */
[----:B------:R-:W1:Y:S04]  /*0060*/  SHFL.IDX PT, R5, R0, RZ, 0x1f ;  /* 0x00001fff00057589 */ /* 0x000e6800000e0000 */
[----:B------:R2:W3:Y:S01]  /*0070*/  SHFL.IDX PT, R8, R2, RZ, 0x1f ;  /* 0x00001fff02087589 */ /* 0x0004e200000e0000 */
[----:B-1----:R-:W-:-:S13]  /*0080*/  ISETP.NE.OR P0, PT, R5, RZ, !P0 ;  /* 0x000000ff0500720c */ /* 0x002fda0004705670 */
[----:B0-23--:R-:W-:Y:S05]  /*0090*/  @P0 BRA `(.L_x_1) ;  /* 0x0000000000200947 */ /* 0x00dfea0003800000 */
[----:B------:R-:W-:Y:S02]  /*00a0*/  ULDC.64 UR4, c[0x0][0x198] ;  /* 0x0000660000047ab9 */ /* 0x000fe40000000a00 */
[----:B------:R-:W-:Y:S02]  /*00b0*/  UIADD3 UR6, UP0, UR4, 0xf0, URZ ;  /* 0x000000f004067890 */ /* 0x000fe4000ff1e03f */
[----:B------:R-:W-:Y:S02]  /*00c0*/  UIADD3 UR4, UP1, UR4, 0x1f0, URZ ;  /* 0x000001f004047890 */ /* 0x000fe4000ff3e03f */
[----:B------:R-:W-:Y:S02]  /*00d0*/  UIADD3.X UR7, URZ, UR5, URZ, UP0, !UPT ;  /* 0x000000053f077290 */ /* 0x000fe400087fe43f */
[----:B------:R-:W-:-:S07]  /*00e0*/  UIADD3.X UR5, URZ, UR5, URZ, UP1, !UPT ;  /* 0x000000053f057290 */ /* 0x000fce0008ffe43f */
[----:B------:R0:W-:Y:S02]  /*00f0*/  UTMACCTL.PF [UR6] ;  /* 0x00000000060079b9 */ /* 0x0001e40008040000 */
[----:B------:R0:W-:Y:S02]  /*0100*/  UTMACCTL.PF [UR4] ;  /* 0x00000000040079b9 */ /* 0x0001e40008040000 */
[----:B0-----:R-:W-:Y:S01]  /*0110*/  NOP ;  /* 0x0000000000007918 */ /* 0x001fe20000000000 */
.L_x_1:
[----:B------:R-:W-:Y:S05]  /*0120*/  BSYNC B0 ;  /* 0x0000000000007941 */ /* 0x000fea0003800000 */
.L_x_0:
[----:B------:R-:W0:Y:S02]  /*0130*/  SHFL.IDX PT, R2, R0, RZ, 0x1f ;  /* 0x00001fff00027589 */ /* 0x000e2400000e0000 */
[----:B0-----:R-:W-:-:S13]  /*0140*/  ISETP.NE.AND P0, PT, R2, RZ, PT ;  /* 0x000000ff0200720c */ /* 0x001fda0003f05270 */
[----:B------:R-:W-:Y:S05]  /*0150*/  @P0 BRA `(.L_x_2) ;  /* 0x0000000000480947 */ /* 0x000fea0003800000 */
[----:B------:R-:W0:Y:S01]  /*0160*/  S2UR UR8, SR_CgaCtaId ;  /* 0x00000000000879c3 */ /* 0x000e220000008800 */
[----:B------:R-:W-:Y:S01]  /*0170*/  UMOV UR4, 0x400 ;  /* 0x0000040000047882 */ /* 0x000fe20000000000 */
[----:B------:R-:W-:Y:S01]  /*0180*/  UMOV UR5, 0x1 ;  /* 0x0000000100057882 */ /* 0x000fe20000000000 */
[----:B------:R-:W-:Y:S01]  /*0190*/  UMOV UR6, 0x100 ;  /* 0x0000010000067882 */ /* 0x000fe20000000000 */
[----:B------:R-:W-:Y:S01]  /*01a0*/  ELECT P0, URZ, PT ;  /* 0x00000000003f782f */ /* 0x000fe20003800000 */
[----:B------:R-:W-:-:S04]  /*01b0*/  UIADD3 UR6, -UR6, 0x100000, URZ ;  /* 0x0010000006067890 */ /* 0x000fc8000fffe13f */
[----:B------:R-:W-:Y:S02]  /*01c0*/  USHF.L.U32 UR7, UR6, 0xb, URZ ;  /* 0x0000000b06077899 */ /* 0x000fe4000800063f */
[----:B------:R-:W-:Y:S02]  /*01d0*/  USHF.L.U32 UR6, UR6, 0x1, URZ ;  /* 0x0000000106067899 */ /* 0x000fe4000800063f */
[----:B0-----:R-:W-:Y:S02]  /*01e0*/  ULEA UR8, UR8, UR4, 0x18 ;  /* 0x0000000408087291 */ /* 0x001fe4000f8ec03f */
[----:B------:R-:W-:-:S04]  /*01f0*/  UIADD3 UR4, -UR5, 0x100000, URZ ;  /* 0x0010000005047890 */ /* 0x000fc8000fffe13f */
[----:B------:R-:W-:Y:S02]  /*0200*/  USHF.L.U32 UR5, UR4, 0xb, URZ ;  /* 0x0000000b04057899 */ /* 0x000fe4000800063f */
[----:B------:R-:W-:Y:S01]  /*0210*/  USHF.L.U32 UR4, UR4, 0x1, URZ ;  /* 0x0000000104047899 */ /* 0x000fe2000800063f */
[----:B------:R-:W0:Y:S11]  /*0220*/  FENCE.VIEW.ASYNC.S ;  /* 0x00000000000073c6 */ /* 0x000e360000000000 */
[----:B0-----:R0:W1:Y:S01]  /*0230*/  SYNCS.EXCH.64 URZ, [UR8], UR4 ;  /* 0x00000004083f75b2 */ /* 0x0010620008000100 */
[----:B------:R0:W2:Y:S01]  /*0240*/  SYNCS.EXCH.64 URZ, [UR8+0x10], UR6 ;  /* 0x00001006083f75b2 */ /* 0x0000a20008000100 */
[----:B------:R0:W3:Y:S01]  /*0250*/  SYNCS.EXCH.64 URZ, [UR8+0x8], UR4 ;  /* 0x00000804083f75b2 */ /* 0x0000e20008000100 */
[----:B------:R0:W4:Y:S01]  /*0260*/  SYNCS.EXCH.64 URZ, [UR8+0x18], UR6 ;  /* 0x00001806083f75b2 */ /* 0x0001220008000100 */
[----:B------:R-:W-:Y:S01]  /*0270*/  NOP ;  /* 0x0000000000007918 */ /* 0x000fe20000000000 */
.L_x_2:
[----:B------:R-:W5:Y:S01]  /*0280*/  SHFL.IDX PT, R0, R0, RZ, 0x1f ;  /* 0x00001fff00007589 */ /* 0x000f6200000e0000 */
[----:B------:R-:W-:Y:S01]  /*0290*/  ELECT P0, URZ, PT ;  /* 0x00000000003f782f */ /* 0x000fe20003800000 */
[----:B------:R-:W1:Y:S01]  /*02a0*/  LDC R2, c[0x0][0x65c] ;  /* 0x00019700ff027b82 */ /* 0x000e620000000800 */
[----:B------:R-:W-:Y:S01]  /*02b0*/  SHF.R.S32.HI R6, RZ, 0x1f, R5 ;  /* 0x0000001fff067819 */ /* 0x000fe20000011405 */
[----:B------:R-:W2:Y:S01]  /*02c0*/  S2R R3, SR_CTAID.Y ;  /* 0x0000000000037919 */ /* 0x000ea20000002600 */
[----:B0-----:R-:W-:Y:S01]  /*02d0*/  UMOV UR4, 0x20 ;  /* 0x0000002000047882 */ /* 0x001fe20000000000 */
[----:B------:R-:W-:Y:S01]  /*02e0*/  ISETP.NE.AND P2, PT, R8, RZ, PT ;  /* 0x000000ff0800720c */ /* 0x000fe20003f45270 */
[----:B------:R-:W-:Y:S01]  /*02f0*/  NOP ;  /* 0x0000000000007918 */ /* 0x000fe20000000000 */
[----:B------:R-:W0:Y:S01]  /*0300*/  S2R R4, SR_CTAID.X ;  /* 0x0000000000047919 */ /* 0x000e220000002500 */
[----:B------:R-:W-:Y:S01]  /*0310*/  LEA.HI R6, R6, R5, RZ, 0x2 ;  /* 0x0000000506067211 */ /* 0x000fe200078f10ff */
[----:B------:R-:W-:Y:S01]  /*0320*/  NOP ;  /* 0x0000000000007918 */ /* 0x000fe20000000000 */
[----:B-----5:R-:W-:-:S02]  /*0330*/  ISETP.NE.OR P0, PT, R0, RZ, !P0 ;  /* 0x000000ff0000720c */ /* 0x020fc40004705670 */
[----:B-1----:R-:W-:-:S04]  /*0340*/  ISETP.NE.AND P3, PT, R2, 0x1, PT ;  /* 0x000000010200780c */ /* 0x002fc80003f65270 */
[----:B------:R-:W-:Y:S02]  /*0350*/  P2R R0, PR, RZ, 0x8 ;  /* 0x00000008ff007803 */ /* 0x000fe40000000000 */
[----:B------:R-:W-:-:S05]  /*0360*/  LOP3.LUT R0, R6, 0xfffffffc, RZ, 0xc0, !PT ;  /* 0xfffffffc06007812 */ /* 0x000fca00078ec0ff */
[----:B------:R-:W-:Y:S01]  /*0370*/  VOTEU.ALL UP0, P0 ;  /* 0x00000000003f7886 */ /* 0x000fe20000000000 */
[----:B------:R-:W-:Y:S01]  /*0380*/  IMAD.IADD R0, R5, 0x1, -R0 ;  /* 0x0000000105007824 */ /* 0x000fe200078e0a00 */
[----:B------:R-:W0:Y:S01]  /*0390*/  @P3 LDC R17, c[0x0][0x10] ;  /* 0x00000400ff113b82 */ /* 0x000e220000000800 */
[----:B------:R-:W-:Y:S01]  /*03a0*/  VOTEU.ALL UP1, P0 ;  /* 0x00000000003f7886 */ /* 0x000fe20000020000 */
[----:B--2---:R-:W-:Y:S01]  /*03b0*/  @P3 IMAD.MOV.U32 R6, RZ, RZ, R3 ;  /* 0x000000ffff063224 */ /* 0x004fe200078e0003 */
[----:B------:R-:W-:Y:S01]  /*03c0*/  @!UP0 UMOV UR6, 0x400 ;  /* 0x0000040000068882 */ /* 0x000fe20000000000 */
[----:B------:R-:W-:-:S04]  /*03d0*/  @!UP0 UIADD3 UR4, -UR4, 0x100000, URZ ;  /* 0x0010000004048890 */ /* 0x000fc8000fffe13f */
[----:B------:R-:W-:Y:S02]  /*03e0*/  @!UP0 USHF.L.U32 UR5, UR4, 0xb, URZ ;  /* 0x0000000b04058899 */ /* 0x000fe4000800063f */
[----:B------:R-:W-:Y:S01]  /*03f0*/  @!UP0 USHF.L.U32 UR4, UR4, 0x1, URZ ;  /* 0x0000000104048899 */ /* 0x000fe2000800063f */
[----:B------:R-:W-:Y:S02]  /*0400*/  @P3 IMAD.MOV.U32 R7, RZ, RZ, RZ ;  /* 0x000000ffff073224 */ /* 0x000fe400078e00ff */
[----:B------:R-:W-:Y:S01]  /*0410*/  IMAD.MOV.U32 R5, RZ, RZ, RZ ;  /* 0x000000ffff057224 */ /* 0x000fe200078e00ff */
[----:B------:R-:W1:Y:S01]  /*0420*/  @!UP0 S2UR UR7, SR_CgaCtaId ;  /* 0x00000000000789c3 */ /* 0x000e620000008800 */
[----:B------:R-:W-:-:S07]  /*0430*/  @P3 IMAD.MOV.U32 R11, RZ, RZ, RZ ;  /* 0x000000ffff0b3224 */ /* 0x000fce00078e00ff */
[----:B------:R-:W2:Y:S01]  /*0440*/  @!P3 LDC R9, c[0x0][0xc] ;  /* 0x00000300ff09bb82 */ /* 0x000ea20000000800 */
[----:B0-----:R-:W-:-:S04]  /*0450*/  @P3 IMAD.WIDE.U32 R16, R4, R17, R6 ;  /* 0x0000001104103225 */ /* 0x001fc800078e0006 */
[----:B------:R-:W-:Y:S01]  /*0460*/  @P3 IMAD.IADD R17, R17, 0x1, R11 ;  /* 0x0000000111113824 */ /* 0x000fe200078e020b */
[----:B-1----:R-:W-:Y:S01]  /*0470*/  @!UP0 ULEA UR6, UR7, UR6, 0x18 ;  /* 0x0000000607068291 */ /* 0x002fe2000f8ec03f */
[----:B------:R-:W-:Y:S01]  /*0480*/  VOTEU.ALL UP0, P0 ;  /* 0x00000000003f7886 */ /* 0x000fe20000000000 */
[----:B------:R-:W-:-:S04]  /*0490*/  ISETP.NE.AND P0, PT, R0, 0x3, PT ;  /* 0x000000030000780c */ /* 0x000fc80003f05270 */
[----:B------:R-:W-:Y:S01]  /*04a0*/  ISETP.EQ.OR P0, PT, R0, RZ, !P0 ;  /* 0x000000ff0000720c */ /* 0x000fe20004702670 */
[----:B--2---:R-:W-:-:S03]  /*04b0*/  @!P3 IMAD.WIDE.U32 R6, R9, R3, R4 ;  /* 0x000000030906b225 */ /* 0x004fc600078e0004 */
[C---:B------:R-:W-:Y:S01]  /*04c0*/  ISETP.EQ.AND P0, PT, R8.reuse, RZ, P0 ;  /* 0x000000ff0800720c */ /* 0x040fe20000702270 */
[----:B------:R-:W-:Y:S01]  /*04d0*/  VIADD R8, R8, 0xffffffff ;  /* 0xffffffff08087836 */ /* 0x000fe20000000000 */
[----:B------:R-:W0:Y:S02]  /*04e0*/  FENCE.VIEW.ASYNC.S ;  /* 0x00000000000073c6 */ /* 0x000e240000000000 */
[----:B0-----:R0:W3:Y:S01]  /*04f0*/  @!UP0 SYNCS.EXCH.64 URZ, [UR6+0x30], UR4 ;  /* 0x00003004063f85b2 */ /* 0x0010e20008000100 */
[----:B------:R-:W-:Y:S01]  /*0500*/  @!P3 IMAD.MOV.U32 R16, RZ, RZ, R6 ;  /* 0x000000ffff10b224 */ /* 0x000fe200078e0006 */
[----:B------:R-:W-:Y:S01]  /*0510*/  SEL R19, RZ, 0x1, !P0 ;  /* 0x00000001ff137807 */ /* 0x000fe20004000000 */
[----:B------:R-:W-:Y:S01]  /*0520*/  @!P3 IMAD.MOV.U32 R17, RZ, RZ, R7 ;  /* 0x000000ffff11b224 */ /* 0x000fe200078e0007 */
[----:B------:R-:W-:-:S04]  /*0530*/  ISETP.GE.U32.AND P1, PT, R8, 0x2, PT ;  /* 0x000000020800780c */ /* 0x000fc80003f26070 */
[----:B------:R-:W-:Y:S01]  /*0540*/  SEL R19, R19, 0x2, P1 ;  /* 0x0000000213137807 */ /* 0x000fe20000800000 */
[----:B------:R0:W3:Y:S01]  /*0550*/  @!UP1 SYNCS.EXCH.64 URZ, [UR6+0x38], UR4 ;  /* 0x00003804063f95b2 */ /* 0x0000e20008000100 */
[----:B------:R-:W-:Y:S01]  /*0560*/  NOP ;  /* 0x0000000000007918 */ /* 0x000fe20000000000 */
[----:B---34-:R-:W-:Y:S06]  /*0570*/  BAR.SYNC.DEFER_BLOCKING 0x0 ;  /* 0x0000000000007b1d */ /* 0x018fec0000010000 */
[----:B------:R-:W-:Y:S05]  /*0580*/  @!P2 BRA `(.L_x_3) ;  /* 0x000000800030a947 */ /* 0x000fea0003800000 */
[----:B------:R-:W-:-:S13]  /*0590*/  ISETP.GT.U32.AND P0, PT, R8, 0x1, PT ;  /* 0x000000010800780c */ /* 0x000fda0003f04070 */
[----:B0-----:R-:W-:Y:S05]  /*05a0*/  @P0 EXIT ;  /* 0x000000000000094d */ /* 0x001fea0003800000 */
[----:B------:R-:W-:Y:S01]  /*05b0*/  ULDC.64 UR4, c[0x0][0x650] ;  /* 0x0001940000047ab9 */ /* 0x000fe20000000a00 */
[----:B------:R-:W-:Y:S01]  /*05c0*/  PRMT R0, RZ, 0x7610, R0 ;  /* 0x00007610ff007816 */ /* 0x000fe20000000000 */
[----:B------:R-:W-:Y:S01]  /*05d0*/  IMAD.MOV.U32 R152, RZ, RZ, -0x1 ;  /* 0xffffffffff987424 */ /* 0x000fe200078e00ff */
[----:B------:R-:W-:Y:S01]  /*05e0*/  ISETP.GE.U32.AND P0, PT, R16, UR4, PT ;  /* 0x0000000410007c0c */ /* 0x000fe2000bf06070 */
[----:B------:R-:W-:Y:S02]  /*05f0*/  IMAD.MOV.U32 R23, RZ, RZ, -0x1 ;  /* 0xffffffffff177424 */ /* 0x000fe400078e00ff */
[----:B------:R-:W-:Y:S01]  /*0600*/  IMAD.MOV.U32 R22, RZ, RZ, -0x1 ;  /* 0xffffffffff167424 */ /* 0x000fe200078e00ff */
[----:B------:R-:W-:-:S13]  /*0610*/  ISETP.GE.U32.AND.EX P0, PT, R17, UR5, PT, P0 ;  /* 0x0000000511007c0c */ /* 0x000fda000bf06100 */
[----:B------:R-:W-:Y:S05]  /*0620*/  @P0 BRA `(.L_x_4) ;  /* 0x0000000400580947 */ /* 0x000fea0003800000 */
[----:B------:R-:W0:Y:S01]  /*0630*/  LDC.64 R14, c[0x0][0x628] ;  /* 0x00018a00ff0e7b82 */ /* 0x000e220000000a00 */
[----:B------:R-:W-:Y:S02]  /*0640*/  IMAD.MOV.U32 R6, RZ, RZ, R16 ;  /* 0x000000ffff067224 */ /* 0x000fe400078e0010 */
[----:B------:R-:W-:-:S05]  /*0650*/  IMAD.MOV.U32 R7, RZ, RZ, R17 ;  /* 0x000000ffff077224 */ /* 0x000fca00078e0011 */
[----:B------:R-:W1:Y:S08]  /*0660*/  LDC R0, c[0x0][0x630] ;  /* 0x00018c00ff007b82 */ /* 0x000e700000000800 */
[----:B------:R-:W2:Y:S01]  /*0670*/  LDC.64 R20, c[0x0][0x620] ;  /* 0x00018800ff147b82 */ /* 0x000ea20000000a00 */
[----:B0-----:R-:W-:-:S04]  /*0680*/  ISETP.NE.U32.AND P0, PT, R14, RZ, PT ;  /* 0x000000ff0e00720c */ /* 0x001fc80003f05070 */
[----:B------:R-:W-:-:S13]  /*0690*/  ISETP.NE.AND.EX P0, PT, R15, RZ, PT, P0 ;  /* 0x000000ff0f00720c */ /* 0x000fda0003f05300 */
[----:B-12---:R-:W-:Y:S05]  /*06a0*/  @!P0 BRA `(.L_x_5) ;  /* 0x0000000000288947 */ /* 0x006fea0003800000 */
[----:B------:R-:W0:Y:S02]  /*06b0*/  LDC R11, c[0x0][0x634] ;  /* 0x00018d00ff0b7b82 */ /* 0x000e240000000800 */
[----:B0-----:R-:W-:-:S05]  /*06c0*/  IADD3 R11, P0, R16, R11, RZ ;  /* 0x0000000b100b7210 */ /* 0x001fca0007f1e0ff */
[----:B------:R-:W-:-:S04]  /*06d0*/  IMAD.X R13, RZ, RZ, R17, P0 ;  /* 0x000000ffff0d7224 */ /* 0x000fc800000e0611 */
[----:B------:R-:W-:-:S04]  /*06e0*/  IMAD.WIDE.U32 R6, R13, R14, RZ ;  /* 0x0000000e0d067225 */ /* 0x000fc800078e00ff */
[----:B------:R-:W-:-:S04]  /*06f0*/  IMAD.WIDE.U32 R8, P0, R11, R15, R6 ;  /* 0x0000000f0b087225 */ /* 0x000fc80007800006 */
[----:B------:R-:W-:-:S04]  /*0700*/  IMAD.WIDE.U32 R6, R11, R14, RZ ;  /* 0x0000000e0b067225 */ /* 0x000fc800078e00ff */
[----:B------:R-:W-:Y:S01]  /*0710*/  IMAD.X R11, RZ, RZ, RZ, P0 ;  /* 0x000000ffff0b7224 */ /* 0x000fe200000e06ff */
[----:B------:R-:W-:Y:S01]  /*0720*/  IADD3 RZ, P0, R7, R8, RZ ;  /* 0x0000000807ff7210 */ /* 0x000fe20007f1e0ff */
[----:B------:R-:W-:-:S04]  /*0730*/  IMAD.MOV.U32 R10, RZ, RZ, R9 ;  /* 0x000000ffff0a7224 */ /* 0x000fc800078e0009 */
[----:B------:R-:W-:-:S08]  /*0740*/  IMAD.WIDE.U32.X R6, R13, R15, R10, P0 ;  /* 0x0000000f0d067225 */ /* 0x000fd000000e040a */
.L_x_5:
[-CC-:B------:R-:W-:Y:S01]  /*0750*/  SHF.R.U64 R25, R6, R0.reuse, R7.reuse ;  /* 0x0000000006197219 */ /* 0x180fe20000001207 */
[----:B------:R-:W0:Y:S01]  /*0760*/  LDC R10, c[0x0][0x618] ;  /* 0x00018600ff0a7b82 */ /* 0x000e220000000800 */
[----:B------:R-:W-:Y:S01]  /*0770*/  SHF.R.U32.HI R5, RZ, R0, R7 ;  /* 0x00000000ff057219 */ /* 0x000fe20000011607 */
[----:B------:R-:W-:Y:S01]  /*0780*/  ULDC UR4, c[0x0][0x150] ;  /* 0x0000540000047ab9 */ /* 0x000fe20000000800 */
[----:B------:R-:W-:Y:S02]  /*0790*/  IADD3 R9, P0, RZ, -R25, RZ ;  /* 0x80000019ff097210 */ /* 0x000fe40007f1e0ff */
[----:B------:R-:W-:-:S03]  /*07a0*/  I2FP.F32.U32 R0, R4 ;  /* 0x0000000400007245 */ /* 0x000fc60000201000 */
[----:B------:R-:W1:Y:S01]  /*07b0*/  LDC.64 R26, c[0x0][0x640] ;  /* 0x00019000ff1a7b82 */ /* 0x000e620000000a00 */
[----:B------:R-:W-:Y:S02]  /*07c0*/  IMAD.X R11, RZ, RZ, ~R5, P0 ;  /* 0x000000ffff0b7224 */ /* 0x000fe400000e0e05 */
[----:B------:R-:W-:Y:S01]  /*07d0*/  FMUL R0, R0, UR4 ;  /* 0x0000000400007c20 */ /* 0x000fe20008400000 */
[----:B------:R-:W-:Y:S01]  /*07e0*/  IMAD.WIDE.U32 R6, R9, R20, R16 ;  /* 0x0000001409067225 */ /* 0x000fe200078e0010 */
[----:B------:R-:W-:-:S03]  /*07f0*/  ULDC UR4, c[0x0][0x154] ;  /* 0x0000550000047ab9 */ /* 0x000fc60000000800 */
[----:B------:R-:W-:Y:S01]  /*0800*/  IMAD R8, R11, R20, RZ ;  /* 0x000000140b087224 */ /* 0x000fe200078e02ff */
[----:B------:R-:W2:Y:S01]  /*0810*/  LDC R5, c[0x0][0x144] ;  /* 0x00005100ff057b82 */ /* 0x000ea20000000800 */
[----:B------:R-:W3:Y:S02]  /*0820*/  F2I.U32.TRUNC.NTZ R0, R0 ;  /* 0x0000000000007305 */ /* 0x000ee4000020f000 */
[----:B------:R-:W-:-:S04]  /*0830*/  IMAD R9, R9, R21, R8 ;  /* 0x0000001509097224 */ /* 0x000fc800078e0208 */
[----:B------:R-:W-:Y:S01]  /*0840*/  IMAD.IADD R7, R7, 0x1, R9 ;  /* 0x0000000107077824 */ /* 0x000fe200078e0209 */
[----:B------:R-:W4:Y:S01]  /*0850*/  LDC R12, c[0x0][0x608] ;  /* 0x00018200ff0c7b82 */ /* 0x000f220000000800 */
[----:B------:R-:W-:-:S03]  /*0860*/  IMAD.MOV.U32 R9, RZ, RZ, -0x1 ;  /* 0xffffffffff097424 */ /* 0x000fc600078e00ff */
[-CC-:B0-----:R-:W-:Y:S02]  /*0870*/  SHF.R.U64 R20, R6, R10.reuse, R7.reuse ;  /* 0x0000000a06147219 */ /* 0x181fe40000001207 */
[----:B------:R-:W-:Y:S02]  /*0880*/  I2FP.F32.U32 R6, R3 ;  /* 0x0000000300067245 */ /* 0x000fe40000201000 */
[----:B------:R-:W0:Y:S01]  /*0890*/  LDC R24, c[0x0][0x658] ;  /* 0x00019600ff187b82 */ /* 0x000e220000000800 */
[----:B-1----:R-:W-:Y:S01]  /*08a0*/  ISETP.NE.U32.AND P0, PT, R26, RZ, PT ;  /* 0x000000ff1a00720c */ /* 0x002fe20003f05070 */
[----:B---3--:R-:W-:Y:S01]  /*08b0*/  IMAD.MOV R8, RZ, RZ, -R0 ;  /* 0x000000ffff087224 */ /* 0x008fe200078e0a00 */
[----:B------:R-:W-:Y:S01]  /*08c0*/  SHF.R.U32.HI R7, RZ, R10, R7 ;  /* 0x0000000aff077219 */ /* 0x000fe20000011607 */
[----:B------:R-:W-:Y:S01]  /*08d0*/  FMUL R6, R6, UR4 ;  /* 0x0000000406067c20 */ /* 0x000fe20008400000 */
[----:B------:R-:W-:-:S03]  /*08e0*/  ISETP.NE.AND.EX P0, PT, R27, RZ, PT, P0 ;  /* 0x000000ff1b00720c */ /* 0x000fc60003f05300 */
[----:B------:R-:W1:Y:S01]  /*08f0*/  LDC R14, c[0x0][0x148] ;  /* 0x00005200ff0e7b82 */ /* 0x000e620000000800 */
[----:B--2---:R-:W-:-:S07]  /*0900*/  IMAD R0, R5, R8, R4 ;  /* 0x0000000805007224 */ /* 0x004fce00078e0204 */
[----:B------:R-:W2:Y:S01]  /*0910*/  LDC R22, c[0x0][0x600] ;  /* 0x00018000ff167b82 */ /* 0x000ea20000000800 */
[-CC-:B----4-:R-:W-:Y:S02]  /*0920*/  SHF.R.U64 R28, R20, R12.reuse, R7.reuse ;  /* 0x0000000c141c7219 */ /* 0x190fe40000001207 */
[----:B------:R-:W-:Y:S01]  /*0930*/  SHF.R.U32.HI R5, RZ, R12, R7 ;  /* 0x0000000cff057219 */ /* 0x000fe20000011607 */
[----:B------:R-:W-:Y:S01]  /*0940*/  IMAD.MOV.U32 R7, RZ, RZ, 0x1 ;  /* 0x00000001ff077424 */ /* 0x000fe200078e00ff */
[----:B------:R3:W4:Y:S03]  /*0950*/  F2I.U32.TRUNC.NTZ R12, R6 ;  /* 0x00000006000c7305 */ /* 0x000726000020f000 */
[----:B------:R-:W1:Y:S01]  /*0960*/  LDC R15, c[0x0][0x648] ;  /* 0x00019200ff0f7b82 */ /* 0x000e620000000800 */
[-C--:B0-----:R-:W-:Y:S02]  /*0970*/  SHF.L.U32 R4, R9, R24.reuse, RZ ;  /* 0x0000001809047219 */ /* 0x081fe400000006ff */
[----:B------:R-:W-:-:S02]  /*0980*/  SHF.R.U64 R30, R28, R24, R5 ;  /* 0x000000181c1e7219 */ /* 0x000fc40000001205 */
[----:B------:R-:W-:Y:S02]  /*0990*/  LOP3.LUT R11, RZ, R4, RZ, 0x33, !PT ;  /* 0x00000004ff0b7212 */ /* 0x000fe400078e33ff */
[-C--:B------:R-:W-:Y:S01]  /*09a0*/  SHF.R.U32.HI R5, RZ, R24.reuse, R5 ;  /* 0x00000018ff057219 */ /* 0x080fe20000011605 */
[----:B------:R-:W0:Y:S01]  /*09b0*/  LDC R21, c[0x0][0x638] ;  /* 0x00018e00ff157b82 */ /* 0x000e220000000800 */
[----:B------:R-:W-:Y:S01]  /*09c0*/  SHF.L.U32 R10, R7, R24, RZ ;  /* 0x00000018070a7219 */ /* 0x000fe200000006ff */
[----:B------:R-:W-:-:S06]  /*09d0*/  IMAD.MOV.U32 R4, RZ, RZ, R30 ;  /* 0x000000ffff047224 */ /* 0x000fcc00078e001e */
[----:B------:R-:W0:Y:S01]  /*09e0*/  LDC R152, c[0x0][0x610] ;  /* 0x00018400ff987b82 */ /* 0x000e220000000800 */
[----:B---34-:R-:W-:Y:S05]  /*09f0*/  @!P0 BRA `(.L_x_6) ;  /* 0x0000000000288947 */ /* 0x018fea0003800000 */
[----:B------:R-:W3:Y:S02]  /*0a00*/  LDC R9, c[0x0][0x64c] ;  /* 0x00019300ff097b82 */ /* 0x000ee40000000800 */
[----:B---3--:R-:W-:-:S05]  /*0a10*/  IADD3 R9, P0, R30, R9, RZ ;  /* 0x000000091e097210 */ /* 0x008fca0007f1e0ff */
        /* <DEDUP_REMOVED lines=8> */
.L_x_6:
[----:B-1----:R-:W-:Y:S01]  /*0aa0*/  SHF.R.U64 R4, R4, R15, R5 ;  /* 0x0000000f04047219 */ /* 0x002fe20000001205 */
[----:B--2---:R-:W-:Y:S01]  /*0ab0*/  VIADD R5, R22, 0xffffffff ;  /* 0xffffffff16057836 */ /* 0x004fe20000000000 */
[----:B------:R-:W-:Y:S01]  /*0ac0*/  LOP3.LUT R11, R28, R11, RZ, 0xc0, !PT ;  /* 0x0000000b1c0b7212 */ /* 0x000fe200078ec0ff */
[----:B------:R-:W-:Y:S02]  /*0ad0*/  IMAD.MOV R12, RZ, RZ, -R12 ;  /* 0x000000ffff0c7224 */ /* 0x000fe400078e0a0c */
[----:B------:R-:W-:Y:S01]  /*0ae0*/  IMAD.MOV R6, RZ, RZ, -R4 ;  /* 0x000000ffff067224 */ /* 0x000fe200078e0a04 */
[----:B------:R-:W-:Y:S01]  /*0af0*/  LOP3.LUT R5, R20, R5, RZ, 0xc0, !PT ;  /* 0x0000000514057212 */ /* 0x000fe200078ec0ff */
[----:B------:R-:W-:Y:S02]  /*0b00*/  @P3 IMAD R0, R14, R12, R3 ;  /* 0x0000000c0e003224 */ /* 0x000fe400078e0203 */
[----:B------:R-:W-:Y:S02]  /*0b10*/  IMAD R11, R10, R4, R11 ;  /* 0x000000040a0b7224 */ /* 0x000fe400078e020b */
[----:B0-----:R-:W-:-:S02]  /*0b20*/  IMAD R3, R6, R21, R30 ;  /* 0x0000001506037224 */ /* 0x001fc400078e021e */
[----:B------:R-:W-:Y:S02]  /*0b30*/  IMAD R152, R11, R152, R0 ;  /* 0x000000980b987224 */ /* 0x000fe400078e0200 */
[----:B------:R-:W-:Y:S02]  /*0b40*/  IMAD R3, R3, R22, R5 ;  /* 0x0000001603037224 */ /* 0x000fe400078e0205 */
[----:B------:R-:W-:Y:S02]  /*0b50*/  IMAD.MOV.U32 R0, RZ, RZ, 0x1 ;  /* 0x00000001ff007424 */ /* 0x000fe400078e00ff */
[----:B------:R-:W-:Y:S01]  /*0b60*/  IMAD.MOV.U32 R22, RZ, RZ, R25 ;  /* 0x000000ffff167224 */ /* 0x000fe200078e0019 */
[----:B------:R-:W-:Y:S02]  /*0b70*/  SEL R23, R3, R152, !P3 ;  /* 0x0000009803177207 */ /* 0x000fe40005800000 */
[----:B------:R-:W-:-:S07]  /*0b80*/  SEL R152, R152, R3, !P3 ;  /* 0x0000000398987207 */ /* 0x000fce0005800000 */
.L_x_4:
[----:B------:R-:W-:-:S08]  /*0b90*/  NOP ;  /* 0x0000000000007918 */ /* 0x000fd00000000000 */
[----:B------:R-:W0:Y:S02]  /*0ba0*/  USETMAXREG.TRY_ALLOC.CTAPOOL UP0, 0xe8 ;  /* 0x000000e8000079c8 */ /* 0x000e240008000600 */
[----:B0-----:R-:W-:-:S13]  /*0bb0*/  PLOP3.LUT P0, PT, PT, PT, UP0, 0x80, 0x0 ;  /* 0x000000000000781c */ /* 0x001fda0003f0f008 */
[----:B------:R-:W-:Y:S05]  /*0bc0*/  @!P0 BRA `(.L_x_4) ;  /* 0xfffffffc00f08947 */ /* 0x000fea000383ffff */
[----:B------:R-:W-:Y:S01]  /*0bd0*/  ULDC.64 UR4, c[0x0][0x598] ;  /* 0x0001660000047ab9 */ /* 0x000fe20000000a00 */
[----:B------:R-:W-:Y:S01]  /*0be0*/  ULDC.64 UR36, c[0x0][0x208] ;  /* 0x0000820000247ab9 */ /* 0x000fe20000000a00 */
[----:B------:R-:W-:-:S04]  /*0bf0*/  ISETP.NE.U32.AND P0, PT, RZ, UR4, PT ;  /* 0x00000004ff007c0c */ /* 0x000fc8000bf05070 */
[----:B------:R-:W-:-:S13]  /*0c00*/  ISETP.NE.AND.EX P0, PT, RZ, UR5, PT, P0 ;  /* 0x00000005ff007c0c */ /* 0x000fda000bf05300 */
[----:B------:R-:W-:Y:S05]  /*0c10*/  @!P0 BRA `(.L_x_7) ;  /* 0x00000000001c8947 */ /* 0x000fea0003800000 */
[----:B------:R-:W0:Y:S02]  /*0c20*/  LDC.64 R4, c[0x0][0x598] ;  /* 0x00016600ff047b82 */ /* 0x000e240000000a00 */
[----:B0-----:R-:W2:Y:S02]  /*0c30*/  LDG.E.64 R4, desc[UR36][R4.64] ;  /* 0x0000002404047981 */ /* 0x001ea4000c1e1b00 */
[----:B--2---:R-:W-:-:S04]  /*0c40*/  ISETP.NE.U32.AND P0, PT, R4, RZ, PT ;  /* 0x000000ff0400720c */ /* 0x004fc80003f05070 */
[----:B------:R-:W-:-:S13]  /*0c50*/  ISETP.NE.AND.EX P0, PT, R5, RZ, PT, P0 ;  /* 0x000000ff0500720c */ /* 0x000fda0003f05300 */
[----:B------:R-:W-:Y:S05]  /*0c60*/  @!P0 BRA `(.L_x_7) ;  /* 0x0000000000088947 */ /* 0x000fea0003800000 */
[----:B------:R0:W5:Y:S01]  /*0c70*/  LD.E R153, desc[UR36][R4.64] ;  /* 0x0000002404997980 */ /* 0x000162000c101900 */
[----:B------:R-:W-:Y:S05]  /*0c80*/  BRA `(.L_x_8) ;  /* 0x0000000000247947 */ /* 0x000fea0003800000 */
.L_x_7:
[----:B------:R-:W-:Y:S02]  /*0c90*/  ULDC.64 UR4, c[0x0][0x588] ;  /* 0x0001620000047ab9 */ /* 0x000fe40000000a00 */
[----:B------:R-:W-:-:S04]  /*0ca0*/  ISETP.NE.U32.AND P0, PT, RZ, UR4, PT ;  /* 0x00000004ff007c0c */ /* 0x000fc8000bf05070 */
[----:B------:R-:W-:-:S13]  /*0cb0*/  ISETP.NE.AND.EX P0, PT, RZ, UR5, PT, P0 ;  /* 0x00000005ff007c0c */ /* 0x000fda000bf05300 */
[----:B------:R-:W-:Y:S05]  /*0cc0*/  @!P0 BRA `(.L_x_9) ;  /* 0x00000000000c8947 */ /* 0x000fea0003800000 */
[----:B------:R-:W0:Y:S02]  /*0cd0*/  LDC.64 R4, c[0x0][0x588] ;  /* 0x00016200ff047b82 */ /* 0x000e240000000a00 */
[----:B0-----:R1:W5:Y:S01]  /*0ce0*/  LDG.E R153, desc[UR36][R4.64] ;  /* 0x0000002404997981 */ /* 0x001362000c1e1900 */
[----:B------:R-:W-:Y:S05]  /*0cf0*/  BRA `(.L_x_8) ;  /* 0x0000000000087947 */ /* 0x000fea0003800000 */
.L_x_9:
[----:B------:R-:W-:Y:S02]  /*0d00*/  ULDC UR4, c[0x0][0x580] ;  /* 0x0001600000047ab9 */ /* 0x000fe40000000800 */
[----:B------:R-:W-:-:S07]  /*0d10*/  IMAD.U32 R153, RZ, RZ, UR4 ;  /* 0x00000004ff997e24 */ /* 0x000fce000f8e00ff */
.L_x_8:
[----:B------:R-:W-:Y:S02]  /*0d20*/  ULDC.64 UR4, c[0x0][0x5a0] ;  /* 0x0001680000047ab9 */ /* 0x000fe40000000a00 */
[----:B------:R-:W-:-:S04]  /*0d30*/  ISETP.NE.U32.AND P0, PT, RZ, UR4, PT ;  /* 0x00000004ff007c0c */ /* 0x000fc8000bf05070 */
[----:B------:R-:W-:-:S13]  /*0d40*/  ISETP.NE.AND.EX P0, PT, RZ, UR5, PT, P0 ;  /* 0x00000005ff007c0c */ /* 0x000fda000bf05300 */
[----:B------:R-:W-:Y:S05]  /*0d50*/  @!P0 BRA `(.L_x_10) ;  /* 0x00000000001c8947 */ /* 0x000fea0003800000 */
[----:B01----:R-:W0:Y:S02]  /*0d60*/  LDC.64 R4, c[0x0][0x5a0] ;  /* 0x00016800ff047b82 */ /* 0x003e240000000a00 */
[----:B0-----:R-:W2:Y:S02]  /*0d70*/  LDG.E.64 R4, desc[UR36][R4.64] ;  /* 0x0000002404047981 */ /* 0x001ea4000c1e1b00 */
[----:B--2---:R-:W-:-:S04]  /*0d80*/  ISETP.NE.U32.AND P0, PT, R4, RZ, PT ;  /* 0x000000ff0400720c */ /* 0x004fc80003f05070 */
[----:B------:R-:W-:-:S13]  /*0d90*/  ISETP.NE.AND.EX P0, PT, R5, RZ, PT, P0 ;  /* 0x000000ff0500720c */ /* 0x000fda0003f05300 */
[----:B------:R-:W-:Y:S05]  /*0da0*/  @!P0 BRA `(.L_x_10) ;  /* 0x0000000000088947 */ /* 0x000fea0003800000 */
[----:B------:R0:W5:Y:S01]  /*0db0*/  LD.E R154, desc[UR36][R4.64] ;  /* 0x00000024049a7980 */ /* 0x000162000c101900 */
[----:B------:R-:W-:Y:S05]  /*0dc0*/  BRA `(.L_x_11) ;  /* 0x0000000000247947 */ /* 0x000fea0003800000 */
.L_x_10:
[----:B------:R-:W-:Y:S02]  /*0dd0*/  ULDC.64 UR4, c[0x0][0x590] ;  /* 0x0001640000047ab9 */ /* 0x000fe40000000a00 */
[----:B------:R-:W-:-:S04]  /*0de0*/  ISETP.NE.U32.AND P0, PT, RZ, UR4, PT ;  /* 0x00000004ff007c0c */ /* 0x000fc8000bf05070 */
[----:B------:R-:W-:-:S13]  /*0df0*/  ISETP.NE.AND.EX P0, PT, RZ, UR5, PT, P0 ;  /* 0x00000005ff007c0c */ /* 0x000fda000bf05300 */
[----:B------:R-:W-:Y:S05]  /*0e00*/  @!P0 BRA `(.L_x_12) ;  /* 0x00000000000c8947 */ /* 0x000fea0003800000 */
[----:B------:R-:W2:Y:S02]  /*0e10*/  LDC.64 R154, c[0x0][0x590] ;  /* 0x00016400ff9a7b82 */ /* 0x000ea40000000a00 */
[----:B--2---:R2:W5:Y:S01]  /*0e20*/  LDG.E R154, desc[UR36][R154.64] ;  /* 0x000000249a9a7981 */ /* 0x004562000c1e1900 */
[----:B------:R-:W-:Y:S05]  /*0e30*/  BRA `(.L_x_11) ;  /* 0x0000000000087947 */ /* 0x000fea0003800000 */
.L_x_12:
[----:B------:R-:W-:Y:S02]  /*0e40*/  ULDC UR4, c[0x0][0x584] ;  /* 0x0001610000047ab9 */ /* 0x000fe40000000800 */
[----:B------:R-:W-:-:S07]  /*0e50*/  IMAD.U32 R154, RZ, RZ, UR4 ;  /* 0x00000004ff9a7e24 */ /* 0x000fce000f8e00ff */
.L_x_11:
[----:B------:R-:W-:-:S13]  /*0e60*/  LOP3.LUT P0, RZ, R0, 0xff, RZ, 0xc0, !PT ;  /* 0x000000ff00ff7812 */ /* 0x000fda000780c0ff */
[----:B------:R-:W-:Y:S05]  /*0e70*/  @!P0 EXIT ;  /* 0x000000000000894d */ /* 0x000fea0003800000 */
[----:B------:R-:W-:Y:S01]  /*0e80*/  ULDC UR4, c[0x0][0x28c] ;  /* 0x0000a30000047ab9 */ /* 0x000fe20000000800 */
[----:B------:R-:W-:Y:S01]  /*0e90*/  UMOV UR38, URZ ;  /* 0x0000003f00267c82 */ /* 0x000fe20008000000 */
[----:B------:R-:W-:Y:S01]  /*0ea0*/  UIADD3 UR4, UR4, 0x7f, URZ ;  /* 0x0000007f04047890 */ /* 0x000fe2000fffe03f */
[----:B------:R-:W-:-:S03]  /*0eb0*/  UMOV UR39, URZ ;  /* 0x0000003f00277c82 */ /* 0x000fc60008000000 */
[----:B------:R-:W-:-:S04]  /*0ec0*/  USHF.R.S32.HI UR5, URZ, 0x1f, UR4 ;  /* 0x0000001f3f057899 */ /* 0x000fc80008011404 */
[----:B------:R-:W-:-:S04]  /*0ed0*/  ULEA.HI UR5, UR5, UR4, URZ, 0x7 ;  /* 0x0000000405057291 */ /* 0x000fc8000f8f383f */
[----:B------:R-:W-:-:S12]  /*0ee0*/  USHF.R.S32.HI UR40, URZ, 0x7, UR5 ;  /* 0x000000073f287899 */ /* 0x000fd80008011405 */
.L_x_290:
[----:B------:R-:W-:Y:S01]  /*0ef0*/  LOP3.LUT R0, R18, 0x80, RZ, 0xc0, !PT ;  /* 0x0000008012007812 */ /* 0x000fe200078ec0ff */
[----:B---3--:R-:W3:Y:S01]  /*0f00*/  S2UR UR7, SR_CgaCtaId ;  /* 0x00000000000779c3 */ /* 0x008ee20000008800 */
[----:B------:R-:W-:Y:S02]  /*0f10*/  UMOV UR6, 0x400 ;  /* 0x0000040000067882 */ /* 0x000fe40000000000 */
[----:B------:R-:W-:-:S06]  /*0f20*/  SHF.R.U32.HI R0, RZ, 0x7, R0 ;  /* 0x00000007ff007819 */ /* 0x000fcc0000011600 */
[----:B----4-:R-:W4:Y:S01]  /*0f30*/  SHFL.IDX PT, R0, R0, RZ, 0x1f ;  /* 0x00001fff00007589 */ /* 0x010f2200000e0000 */
[----:B---3--:R-:W-:Y:S01]  /*0f40*/  ULEA UR6, UR7, UR6, 0x18 ;  /* 0x0000000607067291 */ /* 0x008fe2000f8ec03f */
[----:B----4-:R-:W-:-:S13]  /*0f50*/  R2UR UR4, R0 ;  /* 0x00000000000472ca */ /* 0x010fda00000e0000 */
[----:B------:R-:W-:-:S04]  /*0f60*/  ULEA.HI UR5, UR4, UR4, URZ, 0x1 ;  /* 0x0000000404057291 */ /* 0x000fc8000f8f083f */
[----:B------:R-:W-:-:S04]  /*0f70*/  ULOP3.LUT UR5, UR5, 0x7fffe, URZ, 0xc0, !UPT ;  /* 0x0007fffe05057892 */ /* 0x000fc8000f8ec03f */
[----:B------:R-:W-:-:S03]  /*0f80*/  UIADD3 UR5, UR4, -UR5, URZ ;  /* 0x8000000504057290 */ /* 0x000fc6000fffe03f */
[----:B------:R-:W-:Y:S01]  /*0f90*/  ULDC UR4, c[0x0][0x28c] ;  /* 0x0000a30000047ab9 */ /* 0x000fe20000000800 */
[----:B------:R-:W-:Y:S01]  /*0fa0*/  ULEA UR5, UR5, UR6, 0xd ;  /* 0x0000000605057291 */ /* 0x000fe2000f8e683f */
[----:B------:R-:W-:-:S03]  /*0fb0*/  ISETP.LT.AND P0, PT, RZ, UR4, PT ;  /* 0x00000004ff007c0c */ /* 0x000fc6000bf01270 */
[----:B------:R-:W-:-:S04]  /*0fc0*/  UIADD3 UR5, UR5, 0x100, URZ ;  /* 0x0000010005057890 */ /* 0x000fc8000fffe03f */
[----:B------:R-:W-:-:S04]  /*0fd0*/  USHF.R.U32.HI UR5, URZ, 0x4, UR5 ;  /* 0x000000043f057899 */ /* 0x000fc80008011605 */
[----:B------:R-:W-:Y:S02]  /*0fe0*/  ULOP3.LUT UR41, UR5, 0x3fff, URZ, 0xc0, !UPT ;  /* 0x00003fff05297892 */ /* 0x000fe4000f8ec03f */
[----:B------:R-:W-:Y:S10]  /*0ff0*/  @P0 BRA `(.L_x_13) ;  /* 0x0000000000400947 */ /* 0x000ff40003800000 */
[----:B------:R-:W-:Y:S01]  /*1000*/  MOV R0, 0x0 ;  /* 0x0000000000007802 */ /* 0x000fe20000000f00 */
[----:B------:R-:W-:Y:S01]  /*1010*/  ULDC.64 UR4, c[0x4][0x68] ;  /* 0x01001a0000047ab9 */ /* 0x000fe20000000a00 */
[----:B------:R-:W-:Y:S01]  /*1020*/  ULDC.64 UR6, c[0x4][0x8] ;  /* 0x0100020000067ab9 */ /* 0x000fe20000000a00 */
[----:B01----:R-:W-:Y:S01]  /*1030*/  IMAD.U32 R4, RZ, RZ, UR4 ;  /* 0x00000004ff047e24 */ /* 0x003fe2000f8e00ff */
[----:B------:R0:W1:Y:S01]  /*1040*/  LDC.64 R14, c[0x4][R0] ;  /* 0x01000000000e7b82 */ /* 0x0000620000000a00 */
[----:B------:R-:W-:Y:S01]  /*1050*/  IMAD.U32 R5, RZ, RZ, UR5 ;  /* 0x00000005ff057e24 */ /* 0x000fe2000f8e00ff */
[----:B------:R-:W-:Y:S01]  /*1060*/  ULDC.64 UR4, c[0x4][0x70] ;  /* 0x01001c0000047ab9 */ /* 0x000fe20000000a00 */
[----:B------:R-:W-:Y:S02]  /*1070*/  IMAD.U32 R10, RZ, RZ, UR6 ;  /* 0x00000006ff0a7e24 */ /* 0x000fe4000f8e00ff */
[----:B------:R-:W-:Y:S02]  /*1080*/  IMAD.U32 R6, RZ, RZ, UR4 ;  /* 0x00000004ff067e24 */ /* 0x000fe4000f8e00ff */
[----:B------:R-:W-:-:S02]  /*1090*/  IMAD.U32 R7, RZ, RZ, UR5 ;  /* 0x00000005ff077e24 */ /* 0x000fc4000f8e00ff */
[----:B------:R-:W-:Y:S02]  /*10a0*/  IMAD.U32 R11, RZ, RZ, UR7 ;  /* 0x00000007ff0b7e24 */ /* 0x000fe4000f8e00ff */
[----:B------:R-:W-:Y:S02]  /*10b0*/  IMAD.MOV.U32 R8, RZ, RZ, 0x1e1 ;  /* 0x000001e1ff087424 */ /* 0x000fe400078e00ff */
[----:B------:R-:W-:Y:S02]  /*10c0*/  IMAD.MOV.U32 R12, RZ, RZ, 0x1 ;  /* 0x00000001ff0c7424 */ /* 0x000fe400078e00ff */
[----:B0-----:R-:W-:-:S07]  /*10d0*/  IMAD.MOV.U32 R13, RZ, RZ, RZ ;  /* 0x000000ffff0d7224 */ /* 0x001fce00078e00ff */
[----:B------:R-:W-:-:S07]  /*10e0*/  LEPC R20, `(.L_x_13) ;  /* 0x000000001014794e */ /* 0x000fce0000000000 */
[----:B-12--5:R-:W-:Y:S05]  /*10f0*/  CALL.ABS.NOINC R14 ;  /* 0x000000000e007343 */ /* 0x026fea0003c00000 */
.L_x_13:
[----:B------:R-:W-:-:S04]  /*1100*/  LOP3.LUT R0, R19, 0x1, RZ, 0xfc, !PT ;  /* 0x0000000113007812 */ /* 0x000fc800078efcff */
[----:B------:R-:W-:-:S13]  /*1110*/  ISETP.NE.AND P0, PT, R0, 0x3, PT ;  /* 0x000000030000780c */ /* 0x000fda0003f05270 */
[----:B------:R-:W-:Y:S05]  /*1120*/  @!P0 BRA `(.L_x_14) ;  /* 0x0000000000048947 */ /* 0x000fea0003800000 */
[----:B------:R-:W-:Y:S01]  /*1130*/  BPT.TRAP 0x1 ;  /* 0x000000040000795c */ /* 0x000fe20000300000 */
.L_x_14:
[----:B------:R-:W3:Y:S01]  /*1140*/  S2UR UR5, SR_CgaCtaId ;  /* 0x00000000000579c3 */ /* 0x000ee20000008800 */
[----:B------:R-:W-:Y:S01]  /*1150*/  UMOV UR4, 0x400 ;  /* 0x0000040000047882 */ /* 0x000fe20000000000 */
[----:B------:R-:W-:Y:S02]  /*1160*/  IMAD.U32 R0, RZ, RZ, UR38 ;  /* 0x00000026ff007e24 */ /* 0x000fe4000f8e00ff */
[----:B------:R-:W-:-:S03]  /*1170*/  IMAD.U32 R3, RZ, RZ, UR39 ;  /* 0x00000027ff037e24 */ /* 0x000fc6000f8e00ff */
[----:B------:R-:W-:Y:S01]  /*1180*/  SHF.L.U32 R0, R0, 0x1f, RZ ;  /* 0x0000001f00007819 */ /* 0x000fe200000006ff */
[----:B---3--:R-:W-:-:S06]  /*1190*/  ULEA UR4, UR5, UR4, 0x18 ;  /* 0x0000000405047291 */ /* 0x008fcc000f8ec03f */
[----:B------:R-:W-:-:S04]  /*11a0*/  IMAD.U32 R6, RZ, RZ, UR4 ;  /* 0x00000004ff067e24 */ /* 0x000fc8000f8e00ff */
[----:B------:R-:W-:-:S04]  /*11b0*/  IMAD R3, R3, 0x8, R6 ;  /* 0x0000000803037824 */ /* 0x000fc800078e0206 */
[----:B------:R3:W4:Y:S01]  /*11c0*/  SYNCS.PHASECHK.TRANS64.TRYWAIT P1, [R3+URZ], R0 ;  /* 0x00000000030075a7 */ /* 0x000722000802017f */
[----:B------:R-:W-:Y:S05]  /*11d0*/  @!P0 BRA `(.L_x_15) ;  /* 0x0000000000048947 */ /* 0x000fea0003800000 */
[----:B------:R-:W-:Y:S01]  /*11e0*/  BPT.TRAP 0x1 ;  /* 0x000000040000795c */ /* 0x000fe20000300000 */
.L_x_15:
[----:B----4-:R-:W-:Y:S05]  /*11f0*/  @P1 BRA `(.L_x_16) ;  /* 0x0000000000081947 */ /* 0x010fea0003800000 */
[----:B------:R-:W4:Y:S02]  /*1200*/  SYNCS.PHASECHK.TRANS64.TRYWAIT P1, [R3+URZ], R0 ;  /* 0x00000000030075a7 */ /* 0x000f24000802017f */
[----:B----4-:R-:W-:Y:S05]  /*1210*/  @!P1 BRA `(.L_x_17) ;  /* 0x0000008800549947 */ /* 0x010fea0003800000 */
.L_x_16:
[----:B------:R-:W-:-:S04]  /*1220*/  UISETP.LT.AND UP0, UPT, UR40, 0x1, UPT ;  /* 0x000000012800788c */ /* 0x000fc8000bf01270 */
[----:B------:R-:W-:-:S06]  /*1230*/  USEL UR4, UR40, 0x1, UP0 ;  /* 0x0000000128047887 */ /* 0x000fcc0008000000 */
[----:B---34-:R-:W-:Y:S01]  /*1240*/  IMAD.U32 R0, RZ, RZ, UR4 ;  /* 0x00000004ff007e24 */ /* 0x018fe2000f8e00ff */
[----:B------:R-:W-:Y:S05]  /*1250*/  WARPSYNC.ALL ;  /* 0x0000000000007948 */ /* 0x000fea0003800000 */
[----:B------:R-:W-:-:S04]  /*1260*/  IADD3 R0, -R0, UR40, RZ ;  /* 0x0000002800007c10 */ /* 0x000fc8000fffe1ff */
[----:B------:R-:W-:Y:S02]  /*1270*/  ISETP.GE.AND P1, PT, R0, 0x1, PT ;  /* 0x000000010000780c */ /* 0x000fe40003f26270 */
[----:B------:R-:W-:Y:S01]  /*1280*/  R2UR UR4, R6 ;  /* 0x00000000060472ca */ /* 0x000fe200000e0000 */
[----:B------:R-:W-:Y:S01]  /*1290*/  WARPGROUP.ARRIVE ;  /* 0x00000000000079c5 */ /* 0x000fe20000000000 */
[----:B------:R-:W-:Y:S01]  /*12a0*/  UMOV UR9, 0x40000040 ;  /* 0x4000004000097882 */ /* 0x000fe20000000000 */
[----:B------:R-:W-:-:S10]  /*12b0*/  UMOV UR11, 0x40000040 ;  /* 0x40000040000b7882 */ /* 0x000fd40000000000 */
[----:B------:R-:W-:-:S04]  /*12c0*/  UIADD3 UR4, UR4, 0x8100, URZ ;  /* 0x0000810004047890 */ /* 0x000fc8000fffe03f */
[----:B------:R-:W-:-:S04]  /*12d0*/  USHF.R.U32.HI UR4, URZ, 0x4, UR4 ;  /* 0x000000043f047899 */ /* 0x000fc80008011604 */
[----:B------:R-:W-:Y:S02]  /*12e0*/  ULOP3.LUT UR5, UR4, 0x3fff, URZ, 0xc0, !UPT ;  /* 0x00003fff04057892 */ /* 0x000fe4000f8ec03f */
[----:B------:R-:W-:Y:S02]  /*12f0*/  ULOP3.LUT UR4, UR41, 0x10000, URZ, 0xfc, !UPT ;  /* 0x0001000029047892 */ /* 0x000fe4000f8efc3f */
[----:B------:R-:W-:Y:S02]  /*1300*/  ULOP3.LUT UR5, UR5, 0x10000, URZ, 0xfc, !UPT ;  /* 0x0001000005057892 */ /* 0x000fe4000f8efc3f */
[----:B------:R-:W-:Y:S02]  /*1310*/  ULEA UR6, UR39, UR4, 0xa ;  /* 0x0000000427067291 */ /* 0x000fe4000f8e503f */
[----:B------:R-:W-:-:S05]  /*1320*/  ULEA UR7, UR39, UR5, 0xb ;  /* 0x0000000527077291 */ /* 0x000fca000f8e583f */
[----:B------:R-:W-:Y:S02]  /*1330*/  UMOV UR8, UR6 ;  /* 0x0000000600087c82 */ /* 0x000fe40008000000 */
[----:B------:R-:W-:Y:S02]  /*1340*/  UMOV UR10, UR7 ;  /* 0x00000007000a7c82 */ /* 0x000fe40008000000 */
[----:B------:R-:W-:Y:S01]  /*1350*/  IGMMA.64x256x32.S8.S8 R24, gdesc[UR8], RZ, !UPT, gsb0 ;  /* 0x06600000081879f1 */ /* 0x000fe2000c0410ff */
[----:B------:R-:W-:Y:S02]  /*1360*/  UIADD3 UR8, UR6, 0x2, URZ ;  /* 0x0000000206087890 */ /* 0x000fe4000fffe03f */
[----:B------:R-:W-:Y:S01]  /*1370*/  UIADD3 UR10, UR7, 0x2, URZ ;  /* 0x00000002070a7890 */ /* 0x000fe2000fffe03f */
[----:B------:R-:W-:Y:S01]  /*1380*/  UMOV UR9, 0x40000040 ;  /* 0x4000004000097882 */ /* 0x000fe20000000000 */
[----:B------:R-:W-:Y:S01]  /*1390*/  UMOV UR11, 0x40000040 ;  /* 0x40000040000b7882 */ /* 0x000fe20000000000 */
[----:B------:R-:W-:-:S02]  /*13a0*/  WARPGROUP.DEPBAR.LE gsb0, 0x0 ;  /* 0x00008000000079c5 */ /* 0x000fc40000010000 */
[----:B------:R-:W-:-:S06]  /*13b0*/  WARPGROUP.ARRIVE ;  /* 0x00000000000079c5 */ /* 0x000fcc0000000000 */
[----:B------:R-:W-:Y:S01]  /*13c0*/  IGMMA.64x256x32.S8.S8 R24, gdesc[UR8], R24, gsb0 ;  /* 0x06600000081879f1 */ /* 0x000fe20008041018 */
[----:B------:R-:W-:Y:S02]  /*13d0*/  UIADD3 UR8, UR6, 0x4, URZ ;  /* 0x0000000406087890 */ /* 0x000fe4000fffe03f */
[----:B------:R-:W-:Y:S01]  /*13e0*/  UIADD3 UR10, UR7, 0x4, URZ ;  /* 0x00000004070a7890 */ /* 0x000fe2000fffe03f */
[----:B------:R-:W-:Y:S01]  /*13f0*/  UMOV UR9, 0x40000040 ;  /* 0x4000004000097882 */ /* 0x000fe20000000000 */
[----:B------:R-:W-:Y:S01]  /*1400*/  UMOV UR11, 0x40000040 ;  /* 0x40000040000b7882 */ /* 0x000fe20000000000 */
[----:B------:R-:W-:Y:S02]  /*1410*/  WARPGROUP.DEPBAR.LE gsb0, 0x0 ;  /* 0x00008000000079c5 */ /* 0x000fe40000010000 */
        /* <DEDUP_REMOVED lines=8> */
[----:B------:R-:W-:Y:S03]  /*14a0*/  IGMMA.64x256x32.S8.S8 R24, gdesc[UR8], R24, gsb0 ;  /* 0x06600000081879f1 */ /* 0x000fe60008041018 */
[----:B------:R-:W-:Y:S02]  /*14b0*/  WARPGROUP.DEPBAR.LE gsb0, 0x0 ;  /* 0x00008000000079c5 */ /* 0x000fe40000010000 */
[----:B------:R-:W-:Y:S05]  /*14c0*/  @!P1 BRA `(.L_x_18) ;  /* 0x0000000400209947 */ /* 0x000fea0003800000 */
[----:B------:R-:W-:Y:S02]  /*14d0*/  UIADD3 UR6, UR39, 0x1, URZ ;  /* 0x0000000127067890 */ /* 0x000fe4000fffe03f */
[----:B------:R-:W-:Y:S02]  /*14e0*/  IMAD.U32 R3, RZ, RZ, UR39 ;  /* 0x00000027ff037e24 */ /* 0x000fe4000f8e00ff */
[----:B------:R-:W-:-:S04]  /*14f0*/  UISETP.NE.AND UP0, UPT, UR6, 0x2, UPT ;  /* 0x000000020600788c */ /* 0x000fc8000bf05270 */
[----:B------:R-:W-:Y:S02]  /*1500*/  USEL UR7, URZ, 0x1, UP0 ;  /* 0x000000013f077887 */ /* 0x000fe40008000000 */
[----:B------:R-:W-:Y:S02]  /*1510*/  USEL UR6, UR6, URZ, UP0 ;  /* 0x0000003f06067287 */ /* 0x000fe40008000000 */
[----:B------:R-:W-:-:S06]  /*1520*/  ULOP3.LUT UR7, UR38, UR7, URZ, 0x3c, !UPT ;  /* 0x0000000726077292 */ /* 0x000fcc000f8e3c3f */
[----:B------:R-:W-:-:S07]  /*1530*/  IMAD.U32 R7, RZ, RZ, UR7 ;  /* 0x00000007ff077e24 */ /* 0x000fce000f8e00ff */
.L_x_25:
[----:B------:R-:W-:Y:S05]  /*1540*/  @!P0 BRA `(.L_x_19) ;  /* 0x0000000000048947 */ /* 0x000fea0003800000 */
[----:B------:R-:W-:Y:S01]  /*1550*/  BPT.TRAP 0x1 ;  /* 0x000000040000795c */ /* 0x000fe20000300000 */
.L_x_19:
[----:B------:R-:W3:Y:S01]  /*1560*/  S2UR UR8, SR_CgaCtaId ;  /* 0x00000000000879c3 */ /* 0x000ee20000008800 */
[----:B------:R-:W-:Y:S01]  /*1570*/  UMOV UR7, 0x400 ;  /* 0x0000040000077882 */ /* 0x000fe20000000000 */
[----:B01----:R-:W-:Y:S01]  /*1580*/  IMAD.U32 R5, RZ, RZ, UR6 ;  /* 0x00000006ff057e24 */ /* 0x003fe2000f8e00ff */
[----:B------:R-:W-:Y:S01]  /*1590*/  SHF.L.U32 R4, R7, 0x1f, RZ ;  /* 0x0000001f07047819 */ /* 0x000fe200000006ff */
[----:B---3--:R-:W-:-:S06]  /*15a0*/  ULEA UR7, UR8, UR7, 0x18 ;  /* 0x0000000708077291 */ /* 0x008fcc000f8ec03f */
[----:B------:R-:W-:-:S04]  /*15b0*/  IMAD.U32 R6, RZ, RZ, UR7 ;  /* 0x00000007ff067e24 */ /* 0x000fc8000f8e00ff */
[----:B------:R-:W-:-:S04]  /*15c0*/  IMAD R5, R5, 0x8, R6 ;  /* 0x0000000805057824 */ /* 0x000fc800078e0206 */
[----:B------:R0:W1:Y:S01]  /*15d0*/  SYNCS.PHASECHK.TRANS64.TRYWAIT P1, [R5+URZ], R4 ;  /* 0x00000004050075a7 */ /* 0x000062000802017f */
[----:B------:R-:W-:Y:S05]  /*15e0*/  @!P0 BRA `(.L_x_20) ;  /* 0x0000000000048947 */ /* 0x000fea0003800000 */
[----:B------:R-:W-:Y:S01]  /*15f0*/  BPT.TRAP 0x1 ;  /* 0x000000040000795c */ /* 0x000fe20000300000 */
.L_x_20:
[----:B-1----:R-:W-:Y:S05]  /*1600*/  @P1 BRA `(.L_x_21) ;  /* 0x0000000000081947 */ /* 0x002fea0003800000 */
[----:B------:R-:W1:Y:S02]  /*1610*/  SYNCS.PHASECHK.TRANS64.TRYWAIT P1, [R5+URZ], R4 ;  /* 0x00000004050075a7 */ /* 0x000e64000802017f */
[----:B-1----:R-:W-:Y:S05]  /*1620*/  @!P1 BRA `(.L_x_22) ;  /* 0x0000008400649947 */ /* 0x002fea0003800000 */
.L_x_21:
[----:B------:R-:W-:Y:S01]  /*1630*/  ULEA UR7, UR6, UR4, 0xa ;  /* 0x0000000406077291 */ /* 0x000fe2000f8e503f */
[----:B------:R-:W-:Y:S01]  /*1640*/  WARPGROUP.ARRIVE ;  /* 0x00000000000079c5 */ /* 0x000fe20000000000 */
[----:B------:R-:W-:Y:S01]  /*1650*/  ULEA UR12, UR6, UR5, 0xb ;  /* 0x00000005060c7291 */ /* 0x000fe2000f8e583f */
[----:B------:R-:W-:Y:S01]  /*1660*/  UMOV UR9, 0x40000040 ;  /* 0x4000004000097882 */ /* 0x000fe20000000000 */
[----:B------:R-:W-:-:S03]  /*1670*/  UMOV UR11, 0x40000040 ;  /* 0x40000040000b7882 */ /* 0x000fc60000000000 */
[----:B------:R-:W-:Y:S02]  /*1680*/  UMOV UR8, UR7 ;  /* 0x0000000700087c82 */ /* 0x000fe40008000000 */
[----:B------:R-:W-:Y:S02]  /*1690*/  UMOV UR10, UR12 ;  /* 0x0000000c000a7c82 */ /* 0x000fe40008000000 */
[----:B------:R-:W-:Y:S01]  /*16a0*/  IGMMA.64x256x32.S8.S8 R24, gdesc[UR8], R24, gsb0 ;  /* 0x06600000081879f1 */ /* 0x000fe20008041018 */
        /* <DEDUP_REMOVED lines=23> */
[----:B------:R-:W-:Y:S01]  /*1820*/  BPT.TRAP 0x1 ;  /* 0x000000040000795c */ /* 0x000fe20000300000 */
.L_x_23:
[----:B01----:R-:W-:Y:S01]  /*1830*/  IMAD R4, R3, 0x8, R6 ;  /* 0x0000000803047824 */ /* 0x003fe200078e0206 */
[----:B------:R-:W-:-:S03]  /*1840*/  ISETP.GT.U32.AND P1, PT, R19, 0x1, PT ;  /* 0x000000011300780c */ /* 0x000fc60003f24070 */
[----:B------:R-:W-:-:S05]  /*1850*/  VIADD R4, R4, 0x10 ;  /* 0x0000001004047836 */ /* 0x000fca0000000000 */
[----:B------:R-:W-:-:S04]  /*1860*/  PRMT R4, RZ, 0x654, R4 ;  /* 0x00000654ff047816 */ /* 0x000fc80000000004 */
[----:B------:R0:W-:Y:S01]  /*1870*/  SYNCS.ARRIVE.TRANS64.RED.A1T0 RZ, [R4+URZ], RZ ;  /* 0x000000ff04ff79a7 */ /* 0x0001e2000810043f */
[----:B------:R-:W-:Y:S05]  /*1880*/  @P1 BRA `(.L_x_24) ;  /* 0x0000000000041947 */ /* 0x000fea0003800000 */
[----:B------:R-:W-:Y:S01]  /*1890*/  BPT.TRAP 0x1 ;  /* 0x000000040000795c */ /* 0x000fe20000300000 */
.L_x_24:
[----:B------:R-:W-:Y:S01]  /*18a0*/  UIADD3 UR6, UR6, 0x1, URZ ;  /* 0x0000000106067890 */ /* 0x000fe2000fffe03f */
[C---:B------:R-:W-:Y:S01]  /*18b0*/  ISETP.GT.AND P2, PT, R0.reuse, 0x1, PT ;  /* 0x000000010000780c */ /* 0x040fe20003f44270 */
[----:B------:R-:W-:Y:S02]  /*18c0*/  VIADD R3, R3, 0x1 ;  /* 0x0000000103037836 */ /* 0x000fe40000000000 */
[----:B------:R-:W-:Y:S01]  /*18d0*/  UISETP.NE.AND UP0, UPT, UR6, 0x2, UPT ;  /* 0x000000020600788c */ /* 0x000fe2000bf05270 */
[----:B------:R-:W-:Y:S02]  /*18e0*/  VIADD R0, R0, 0xffffffff ;  /* 0xffffffff00007836 */ /* 0x000fe40000000000 */
[C---:B------:R-:W-:Y:S01]  /*18f0*/  ISETP.NE.AND P1, PT, R3.reuse, 0x2, PT ;  /* 0x000000020300780c */ /* 0x040fe20003f25270 */
[----:B------:R-:W-:Y:S02]  /*1900*/  USEL UR7, URZ, 0x1, UP0 ;  /* 0x000000013f077887 */ /* 0x000fe40008000000 */
[----:B------:R-:W-:Y:S01]  /*1910*/  USEL UR6, UR6, URZ, UP0 ;  /* 0x0000003f06067287 */ /* 0x000fe20008000000 */
[----:B------:R-:W-:-:S03]  /*1920*/  SEL R3, R3, RZ, P1 ;  /* 0x000000ff03037207 */ /* 0x000fc60000800000 */
[----:B------:R-:W-:Y:S01]  /*1930*/  LOP3.LUT R7, R7, UR7, RZ, 0x3c, !PT ;  /* 0x0000000707077c12 */ /* 0x000fe2000f8e3cff */
[----:B------:R-:W-:Y:S07]  /*1940*/  @P2 BRA `(.L_x_25) ;  /* 0xfffffff800fc2947 */ /* 0x000fee000383ffff */
.L_x_18:
[----:B------:R-:W3:Y:S02]  /*1950*/  LDC R0, c[0x0][0x28c] ;  /* 0x0000a300ff007b82 */ /* 0x000ee40000000800 */
[----:B---3--:R-:W-:-:S13]  /*1960*/  ISETP.GE.AND P1, PT, R0, 0x1, PT ;  /* 0x000000010000780c */ /* 0x008fda0003f26270 */
[----:B------:R-:W-:Y:S05]  /*1970*/  @!P1 BRA `(.L_x_26) ;  /* 0x0000000000389947 */ /* 0x000fea0003800000 */
[----:B------:R-:W-:Y:S05]  /*1980*/  @!P0 BRA `(.L_x_27) ;  /* 0x0000000000048947 */ /* 0x000fea0003800000 */
[----:B------:R-:W-:Y:S01]  /*1990*/  BPT.TRAP 0x1 ;  /* 0x000000040000795c */ /* 0x000fe20000300000 */
.L_x_27:
[----:B------:R-:W-:Y:S01]  /*19a0*/  UISETP.LT.AND UP0, UPT, UR40, 0x1, UPT ;  /* 0x000000012800788c */ /* 0x000fe2000bf01270 */
[----:B------:R-:W-:-:S03]  /*19b0*/  ISETP.GT.U32.AND P0, PT, R19, 0x1, PT ;  /* 0x000000011300780c */ /* 0x000fc60003f04070 */
[----:B------:R-:W-:-:S04]  /*19c0*/  USEL UR4, UR40, 0x1, UP0 ;  /* 0x0000000128047887 */ /* 0x000fc80008000000 */
[----:B------:R-:W-:-:S04]  /*19d0*/  UIADD3 UR4, UR39, UR40, -UR4 ;  /* 0x0000002827047290 */ /* 0x000fc8000fffe804 */
[----:B------:R-:W-:-:S04]  /*19e0*/  USHF.L.U32 UR4, UR4, 0x3, URZ ;  /* 0x0000000304047899 */ /* 0x000fc8000800063f */
[----:B------:R-:W-:-:S06]  /*19f0*/  ULOP3.LUT UR4, UR4, 0x8, URZ, 0xc0, !UPT ;  /* 0x0000000804047892 */ /* 0x000fcc000f8ec03f */
[----:B------:R-:W-:-:S05]  /*1a00*/  IMAD.U32 R3, RZ, RZ, UR4 ;  /* 0x00000004ff037e24 */ /* 0x000fca000f8e00ff */
[----:B------:R-:W-:-:S04]  /*1a10*/  IADD3 R0, R6, 0x10, R3 ;  /* 0x0000001006007810 */ /* 0x000fc80007ffe003 */
[----:B------:R-:W-:-:S04]  /*1a20*/  PRMT R0, RZ, 0x654, R0 ;  /* 0x00000654ff007816 */ /* 0x000fc80000000000 */
[----:B------:R3:W-:Y:S01]  /*1a30*/  SYNCS.ARRIVE.TRANS64.RED.A1T0 RZ, [R0+URZ], RZ ;  /* 0x000000ff00ff79a7 */ /* 0x0007e2000810043f */
[----:B------:R-:W-:Y:S05]  /*1a40*/  @P0 BRA `(.L_x_26) ;  /* 0x0000000000040947 */ /* 0x000fea0003800000 */
[----:B------:R-:W-:Y:S01]  /*1a50*/  BPT.TRAP 0x1 ;  /* 0x000000040000795c */ /* 0x000fe20000300000 */
.L_x_26:
[----:B------:R-:W4:Y:S01]  /*1a60*/  LDC R9, c[0x0][0x288] ;  /* 0x0000a200ff097b82 */ /* 0x000f220000000800 */
[--C-:B---3--:R-:W-:Y:S01]  /*1a70*/  SHF.R.U32.HI R0, RZ, 0x2, R18.reuse ;  /* 0x00000002ff007819 */ /* 0x108fe20000011612 */
[----:B------:R-:W-:Y:S01]  /*1a80*/  UIADD3 UR39, UR40, UR39, URZ ;  /* 0x0000002728277290 */ /* 0x000fe2000fffe03f */
[----:B01----:R-:W-:Y:S01]  /*1a90*/  SHF.R.U32.HI R5, RZ, 0x7, R18 ;  /* 0x00000007ff057819 */ /* 0x003fe20000011612 */
[----:B------:R-:W-:Y:S01]  /*1aa0*/  ULDC UR8, c[0x0][0x284] ;  /* 0x0000a10000087ab9 */ /* 0x000fe20000000800 */
[----:B------:R-:W-:Y:S01]  /*1ab0*/  LOP3.LUT R4, R18, 0x60, RZ, 0xc0, !PT ;  /* 0x0000006012047812 */ /* 0x000fe200078ec0ff */
[----:B------:R-:W-:Y:S01]  /*1ac0*/  USHF.R.U32.HI UR4, URZ, 0x1, UR39 ;  /* 0x000000013f047899 */ /* 0x000fe20008011627 */
[----:B------:R-:W-:Y:S01]  /*1ad0*/  LOP3.LUT R3, R0, 0x7, RZ, 0xc0, !PT ;  /* 0x0000000700037812 */ /* 0x000fe200078ec0ff */
[----:B------:R-:W-:Y:S01]  /*1ae0*/  UISETP.GT.U32.AND UP1, UPT, UR39, 0x1, UPT ;  /* 0x000000012700788c */ /* 0x000fe2000bf24070 */
[----:B------:R-:W-:Y:S01]  /*1af0*/  LOP3.LUT R0, R5, 0x1, RZ, 0xc0, !PT ;  /* 0x0000000105007812 */ /* 0x000fe200078ec0ff */
[----:B------:R-:W-:Y:S01]  /*1b00*/  ULOP3.LUT UR4, UR4, 0x1, URZ, 0xc0, !UPT ;  /* 0x0000000104047892 */ /* 0x000fe2000f8ec03f */
[----:B------:R-:W-:Y:S01]  /*1b10*/  SHF.R.U32.HI R6, RZ, 0x1, R4 ;  /* 0x00000001ff067819 */ /* 0x000fe20000011604 */
[----:B------:R-:W-:Y:S01]  /*1b20*/  IMAD.SHL.U32 R4, R18, 0x2, RZ ;  /* 0x0000000212047824 */ /* 0x000fe200078e00ff */
[----:B------:R-:W-:Y:S01]  /*1b30*/  SHF.R.S32.HI R14, RZ, 0x1f, R22 ;  /* 0x0000001fff0e7819 */ /* 0x000fe20000011416 */
[----:B------:R-:W-:Y:S01]  /*1b40*/  IMAD.SHL.U32 R8, R0, 0x40, RZ ;  /* 0x0000004000087824 */ /* 0x000fe200078e00ff */
[--C-:B------:R-:W-:Y:S01]  /*1b50*/  IADD3 R5, RZ, -R6, -R3.reuse ;  /* 0x80000006ff057210 */ /* 0x100fe20007ffe803 */
[----:B------:R-:W-:Y:S01]  /*1b60*/  UISETP.NE.U32.AND UP0, UPT, UR4, 0x1, UPT ;  /* 0x000000010400788c */ /* 0x000fe2000bf05070 */
[----:B------:R-:W-:Y:S01]  /*1b70*/  LOP3.LUT R4, R4, 0x6, RZ, 0xc0, !PT ;  /* 0x0000000604047812 */ /* 0x000fe200078ec0ff */
[----:B------:R-:W-:Y:S01]  /*1b80*/  ULDC.64 UR6, c[0x0][0x5d0] ;  /* 0x0001740000067ab9 */ /* 0x000fe20000000a00 */
[----:B------:R-:W-:Y:S01]  /*1b90*/  LOP3.LUT R3, R8, 0x40, R3, 0xe2, !PT ;  /* 0x0000004008037812 */ /* 0x000fe200078ee203 */
[----:B------:R-:W-:Y:S01]  /*1ba0*/  IMAD R7, R0, -0x40, R5 ;  /* 0xffffffc000077824 */ /* 0x000fe200078e0205 */
[----:B------:R-:W-:Y:S01]  /*1bb0*/  LOP3.LUT R0, R18, 0x3, RZ, 0xc0, !PT ;  /* 0x0000000312007812 */ /* 0x000fe200078ec0ff */
[----:B------:R-:W-:Y:S01]  /*1bc0*/  UISETP.LT.U32.AND UP1, UPT, UR40, 0x2, UP1 ;  /* 0x000000022800788c */ /* 0x000fe20008f21070 */
[----:B------:R-:W-:Y:S01]  /*1bd0*/  PRMT R8, R4, 0x6540, R23 ;  /* 0x0000654004087816 */ /* 0x000fe20000000017 */
[----:B------:R-:W-:Y:S01]  /*1be0*/  IMAD.SHL.U32 R23, R23, 0x100, RZ ;  /* 0x0000010017177824 */ /* 0x000fe200078e00ff */
[----:B------:R-:W-:Y:S01]  /*1bf0*/  UISETP.GT.U32.AND UP0, UPT, UR40, 0x1, !UP0 ;  /* 0x000000012800788c */ /* 0x000fe2000c704070 */
[----:B----4-:R-:W-:Y:S01]  /*1c00*/  IMAD R12, R0, -0x2, R9 ;  /* 0xfffffffe000c7824 */ /* 0x010fe200078e0209 */
[----:B------:R-:W-:Y:S01]  /*1c10*/  USEL UR5, URZ, 0x1, !UP1 ;  /* 0x000000013f057887 */ /* 0x000fe2000c800000 */
[----:B------:R-:W-:Y:S01]  /*1c20*/  IMAD.SHL.U32 R0, R152, 0x80, RZ ;  /* 0x0000008098007824 */ /* 0x000fe200078e00ff */
[----:B------:R-:W-:Y:S01]  /*1c30*/  ISETP.GE.AND P0, PT, R23, R9, PT ;  /* 0x000000091700720c */ /* 0x000fe20003f06270 */
[----:B------:R-:W-:Y:S01]  /*1c40*/  IMAD R5, R14, UR6, RZ ;  /* 0x000000060e057c24 */ /* 0x000fe2000f8e02ff */
[----:B------:R-:W-:Y:S01]  /*1c50*/  SHF.R.S32.HI R9, RZ, 0x1f, R8 ;  /* 0x0000001fff097819 */ /* 0x000fe20000011408 */
[----:B------:R-:W-:Y:S01]  /*1c60*/  USEL UR4, URZ, 0x1, !UP0 ;  /* 0x000000013f047887 */ /* 0x000fe2000c000000 */
[----:B------:R-:W-:Y:S01]  /*1c70*/  ISETP.GE.OR P0, PT, R0, UR8, P0 ;  /* 0x0000000800007c0c */ /* 0x000fe20008706670 */
[----:B------:R-:W-:Y:S01]  /*1c80*/  IMAD.WIDE R10, R152, 0x80, RZ ;  /* 0x00000080980a7825 */ /* 0x000fe200078e02ff */
[----:B------:R-:W-:Y:S01]  /*1c90*/  ULOP3.LUT UR39, UR39, 0x1, URZ, 0xc0, !UPT ;  /* 0x0000000127277892 */ /* 0x000fe2000f8ec03f */
[----:B------:R-:W-:Y:S01]  /*1ca0*/  IADD3 R160, -R0, UR8, R7 ;  /* 0x0000000800a07c10 */ /* 0x000fe2000fffe107 */
[----:B------:R-:W-:Y:S01]  /*1cb0*/  ULOP3.LUT UR38, UR4, UR38, UR5, 0x96, !UPT ;  /* 0x0000002604267292 */ /* 0x000fe2000f8e9605 */
[----:B------:R-:W-:Y:S01]  /*1cc0*/  IMAD R13, R22, UR7, R5 ;  /* 0x00000007160d7c24 */ /* 0x000fe2000f8e0205 */
[----:B------:R-:W-:Y:S01]  /*1cd0*/  LOP3.LUT R161, R10, R3, R6, 0xfe, !PT ;  /* 0x000000030aa17212 */ /* 0x000fe200078efe06 */
[----:B------:R-:W-:-:S04]  /*1ce0*/  IMAD.WIDE.U32 R4, R22, UR6, R8 ;  /* 0x0000000616047c25 */ /* 0x000fc8000f8e0008 */
[----:B------:R-:W-:Y:S02]  /*1cf0*/  IMAD.IADD R5, R5, 0x1, R13 ;  /* 0x0000000105057824 */ /* 0x000fe400078e020d */
[----:B------:R-:W-:Y:S02]  /*1d00*/  IMAD.IADD R0, R12, 0x1, -R23 ;  /* 0x000000010c007824 */ /* 0x000fe400078e0a17 */
[----:B------:R-:W-:Y:S01]  /*1d10*/  IMAD.MOV.U32 R152, RZ, RZ, -0x1 ;  /* 0xffffffffff987424 */ /* 0x000fe200078e00ff */
[----:B------:R-:W-:Y:S06]  /*1d20*/  @P0 BRA `(.L_x_28) ;  /* 0x0000006000a00947 */ /* 0x000fec0003800000 */
[----:B------:R-:W0:Y:S01]  /*1d30*/  LDC.64 R12, c[0x0][0x5c8] ;  /* 0x00017200ff0c7b82 */ /* 0x000e220000000a00 */
[----:B------:R-:W-:Y:S01]  /*1d40*/  ULDC.64 UR4, c[0x0][0x5c0] ;  /* 0x0001700000047ab9 */ /* 0x000fe20000000a00 */
[----:B------:R-:W-:Y:S01]  /*1d50*/  BSSY B0, `(.L_x_28) ;  /* 0x0000625000007945 */ /* 0x000fe20003800000 */
[-C--:B0-----:R-:W-:Y:S02]  /*1d60*/  IMAD R6, R11, R12.reuse, RZ ;  /* 0x0000000c0b067224 */ /* 0x081fe400078e02ff */
[----:B------:R-:W-:-:S04]  /*1d70*/  IMAD.WIDE.U32 R4, R161, R12, R4 ;  /* 0x0000000ca1047225 */ /* 0x000fc800078e0004 */
[----:B------:R-:W-:Y:S01]  /*1d80*/  IMAD R3, R161, R13, R6 ;  /* 0x0000000da1037224 */ /* 0x000fe200078e0206 */
[----:B------:R-:W-:-:S03]  /*1d90*/  IADD3 R4, P0, R4, UR4, RZ ;  /* 0x0000000404047c10 */ /* 0x000fc6000ff1e0ff */
[----:B------:R-:W-:Y:S01]  /*1da0*/  IMAD.IADD R3, R5, 0x1, R3 ;  /* 0x0000000105037824 */ /* 0x000fe200078e0203 */
[----:B------:R-:W-:-:S04]  /*1db0*/  LEA R6, P1, R12, R4, 0x3 ;  /* 0x000000040c067211 */ /* 0x000fc800078218ff */
[----:B------:R-:W-:Y:S02]  /*1dc0*/  IADD3.X R5, R3, UR5, RZ, P0, !PT ;  /* 0x0000000503057c10 */ /* 0x000fe400087fe4ff */
[----:B-----5:R-:W-:Y:S02]  /*1dd0*/  ISETP.NE.AND P0, PT, R154, RZ, PT ;  /* 0x000000ff9a00720c */ /* 0x020fe40003f05270 */
[----:B------:R-:W-:-:S11]  /*1de0*/  LEA.HI.X R7, R12, R5, R13, 0x3, P1 ;  /* 0x000000050c077211 */ /* 0x000fd600008f1c0d */
[----:B------:R-:W-:Y:S05]  /*1df0*/  @!P0 BRA `(.L_x_29) ;  /* 0x0000004800608947 */ /* 0x000fea0003800000 */
[----:B------:R-:W0:Y:S01]  /*1e00*/  LDC.64 R156, c[0x0][0x5b0] ;  /* 0x00016c00ff9c7b82 */ /* 0x000e220000000a00 */
[----:B------:R-:W-:Y:S01]  /*1e10*/  ULDC.64 UR4, c[0x0][0x5b8] ;  /* 0x00016e0000047ab9 */ /* 0x000fe20000000a00 */
[----:B------:R-:W-:Y:S01]  /*1e20*/  ISETP.GE.AND P1, PT, R160, 0x1, PT ;  /* 0x00000001a000780c */ /* 0x000fe20003f26270 */
[----:B------:R-:W-:Y:S01]  /*1e30*/  IMAD R3, R14, UR4, RZ ;  /* 0x000000040e037c24 */ /* 0x000fe2000f8e02ff */
[----:B------:R-:W-:Y:S01]  /*1e40*/  BSSY B1, `(.L_x_30) ;  /* 0x000000e000017945 */ /* 0x000fe20003800000 */
[----:B------:R-:W-:Y:S01]  /*1e50*/  IMAD.WIDE.U32 R20, R22, UR4, R8 ;  /* 0x0000000416147c25 */ /* 0x000fe2000f8e0008 */
[----:B------:R-:W-:Y:S02]  /*1e60*/  ISETP.LT.OR P5, PT, R0, 0x1, !P1 ;  /* 0x000000010000780c */ /* 0x000fe40004fa1670 */
[----:B------:R-:W1:Y:S01]  /*1e70*/  LDC.64 R158, c[0x0][0x5a8] ;  /* 0x00016a00ff9e7b82 */ /* 0x000e620000000a00 */
[----:B------:R-:W-:Y:S02]  /*1e80*/  IMAD R3, R22, UR5, R3 ;  /* 0x0000000516037c24 */ /* 0x000fe4000f8e0203 */
[----:B------:R-:W-:-:S02]  /*1e90*/  IMAD.MOV.U32 R14, RZ, RZ, R20 ;  /* 0x000000ffff0e7224 */ /* 0x000fc400078e0014 */
[----:B------:R-:W-:Y:S02]  /*1ea0*/  IMAD.IADD R15, R21, 0x1, R3 ;  /* 0x00000001150f7824 */ /* 0x000fe400078e0203 */
[-C--:B0-----:R-:W-:Y:S02]  /*1eb0*/  IMAD R10, R11, R156.reuse, RZ ;  /* 0x0000009c0b0a7224 */ /* 0x081fe400078e02ff */
[----:B------:R-:W-:-:S04]  /*1ec0*/  IMAD.WIDE.U32 R8, R161, R156, R14 ;  /* 0x0000009ca1087225 */ /* 0x000fc800078e000e */
[----:B------:R-:W-:Y:S01]  /*1ed0*/  IMAD R13, R161, R157, R10 ;  /* 0x0000009da10d7224 */ /* 0x000fe200078e020a */
[----:B-1----:R-:W-:-:S04]  /*1ee0*/  IADD3 R8, P0, R8, R158, RZ ;  /* 0x0000009e08087210 */ /* 0x002fc80007f1e0ff */
[----:B------:R-:W-:Y:S01]  /*1ef0*/  IADD3.X R9, R159, R9, R13, P0, !PT ;  /* 0x000000099f097210 */ /* 0x000fe200007fe40d */
[----:B------:R-:W-:Y:S08]  /*1f00*/  @P5 BRA `(.L_x_31) ;  /* 0x0000000000045947 */ /* 0x000ff00003800000 */
[----:B--2---:R0:W5:Y:S02]  /*1f10*/  LDG.E.U8 R155, desc[UR36][R8.64] ;  /* 0x00000024089b7981 */ /* 0x004164000c1e1100 */
.L_x_31:
[----:B------:R-:W-:Y:S05]  /*1f20*/  BSYNC B1 ;  /* 0x0000000000017941 */ /* 0x000fea0003800000 */
.L_x_30:
[----:B-----5:R-:W-:Y:S01]  /*1f30*/  LOP3.LUT R3, R155, 0xffff, RZ, 0xc0, !PT ;  /* 0x0000ffff9b037812 */ /* 0x020fe200078ec0ff */
[----:B------:R-:W-:Y:S01]  /*1f40*/  IMAD.SHL.U32 R10, R156, 0x8, RZ ;  /* 0x000000089c0a7824 */ /* 0x000fe200078e00ff */
[----:B------:R-:W-:Y:S01]  /*1f50*/  ISETP.LT.OR P2, PT, R0, 0x2, !P1 ;  /* 0x000000020000780c */ /* 0x000fe20004f41670 */
[----:B------:R-:W-:Y:S01]  /*1f60*/  BSSY B1, `(.L_x_32) ;  /* 0x000000e000017945 */ /* 0x000fe20003800000 */
[----:B------:R-:W-:Y:S02]  /*1f70*/  PRMT R3, R3, 0x8880, RZ ;  /* 0x0000888003037816 */ /* 0x000fe400000000ff */
[----:B------:R-:W-:Y:S02]  /*1f80*/  SHF.L.U64.HI R11, R156, 0x3, R157 ;  /* 0x000000039c0b7819 */ /* 0x000fe4000001029d */
[----:B------:R-:W-:Y:S01]  /*1f90*/  ISETP.GE.AND P0, PT, R160, 0x9, PT ;  /* 0x00000009a000780c */ /* 0x000fe20003f06270 */
[----:B------:R-:W-:Y:S02]  /*1fa0*/  IMAD R12, R3, R154, RZ ;  /* 0x0000009a030c7224 */ /* 0x000fe400078e02ff */
[----:B------:R-:W-:-:S04]  /*1fb0*/  IMAD.WIDE.U32 R10, R161, R156, R10 ;  /* 0x0000009ca10a7225 */ /* 0x000fc800078e000a */
[----:B------:R-:W-:Y:S01]  /*1fc0*/  @!P5 IMAD R3, R24, R153, R12 ;  /* 0x000000991803d224 */ /* 0x000fe200078e020c */
[----:B------:R-:W-:Y:S01]  /*1fd0*/  IADD3 R10, P3, P4, R20, R158, R10 ;  /* 0x0000009e140a7210 */ /* 0x000fe20007c7e00a */
[----:B------:R-:W-:-:S03]  /*1fe0*/  IMAD.IADD R13, R13, 0x1, R11 ;  /* 0x000000010d0d7824 */ /* 0x000fc600078e020b */
[----:B------:R1:W-:Y:S01]  /*1ff0*/  @!P5 STG.E.U8 desc[UR36][R4.64], R3 ;  /* 0x000000030400d986 */ /* 0x0003e2000c101124 */
[----:B------:R-:W-:Y:S08]  /*2000*/  @P2 BRA `(.L_x_33) ;  /* 0x00000000000c2947 */ /* 0x000ff00003800000 */
[----:B--2---:R-:W1:Y:S02]  /*2010*/  LDG.E.U8 R155, desc[UR36][R8.64+0x1] ;  /* 0x00000124089b7981 */ /* 0x004e64000c1e1100 */
[----:B-1----:R-:W-:-:S05]  /*2020*/  PRMT R3, R155, 0x8880, RZ ;  /* 0x000088809b037816 */ /* 0x002fca00000000ff */
[----:B------:R-:W-:-:S07]  /*2030*/  IMAD R12, R3, R154, RZ ;  /* 0x0000009a030c7224 */ /* 0x000fce00078e02ff */
.L_x_33:
[----:B------:R-:W-:Y:S05]  /*2040*/  BSYNC B1 ;  /* 0x0000000000017941 */ /* 0x000fea0003800000 */
.L_x_32:
[C---:B------:R-:W-:Y:S01]  /*2050*/  ISETP.LT.OR P5, PT, R0.reuse, 0x1, !P0 ;  /* 0x000000010000780c */ /* 0x040fe200047a1670 */
[----:B------:R-:W-:Y:S01]  /*2060*/  @!P2 IMAD R25, R25, R153, R12 ;  /* 0x000000991919a224 */ /* 0x000fe200078e020c */
[----:B------:R-:W-:Y:S01]  /*2070*/  BSSY B1, `(.L_x_34) ;  /* 0x000000a000017945 */ /* 0x000fe20003800000 */
[----:B------:R-:W-:Y:S02]  /*2080*/  IADD3.X R11, R15, R159, R13, P3, P4 ;  /* 0x0000009f0f0b7210 */ /* 0x000fe40001fe840d */
[C---:B------:R-:W-:Y:S01]  /*2090*/  ISETP.LT.OR P3, PT, R0.reuse, 0x2, !P0 ;  /* 0x000000020000780c */ /* 0x040fe20004761670 */
[----:B------:R3:W-:Y:S01]  /*20a0*/  @!P2 STG.E.U8 desc[UR36][R4.64+0x1], R25 ;  /* 0x000001190400a986 */ /* 0x0007e2000c101124 */
[C---:B------:R-:W-:Y:S02]  /*20b0*/  ISETP.LT.OR P4, PT, R0.reuse, 0x9, !P1 ;  /* 0x000000090000780c */ /* 0x040fe40004f81670 */
[----:B------:R-:W-:-:S04]  /*20c0*/  ISETP.LT.OR P2, PT, R0, 0xa, !P1 ;  /* 0x0000000a0000780c */ /* 0x000fc80004f41670 */
[----:B------:R-:W-:Y:S09]  /*20d0*/  @P5 BRA `(.L_x_35) ;  /* 0x00000000000c5947 */ /* 0x000ff20003800000 */
[----:B--2---:R-:W1:Y:S02]  /*20e0*/  LDG.E.U8 R155, desc[UR36][R10.64] ;  /* 0x000000240a9b7981 */ /* 0x004e64000c1e1100 */
[----:B-1----:R-:W-:-:S05]  /*20f0*/  PRMT R3, R155, 0x8880, RZ ;  /* 0x000088809b037816 */ /* 0x002fca00000000ff */
[----:B------:R-:W-:-:S07]  /*2100*/  IMAD R12, R3, R154, RZ ;  /* 0x0000009a030c7224 */ /* 0x000fce00078e02ff */
.L_x_35:
[----:B------:R-:W-:Y:S05]  /*2110*/  BSYNC B1 ;  /* 0x0000000000017941 */ /* 0x000fea0003800000 */
.L_x_34:
[----:B-1----:R-:W-:Y:S01]  /*2120*/  @!P5 IMAD R3, R26, R153, R12 ;  /* 0x000000991a03d224 */ /* 0x002fe200078e020c */
[----:B------:R-:W-:Y:S04]  /*2130*/  BSSY B1, `(.L_x_36) ;  /* 0x0000006000017945 */ /* 0x000fe80003800000 */
[----:B------:R1:W-:Y:S01]  /*2140*/  @!P5 STG.E.U8 desc[UR36][R6.64], R3 ;  /* 0x000000030600d986 */ /* 0x0003e2000c101124 */
[----:B------:R-:W-:Y:S05]  /*2150*/  @P3 BRA `(.L_x_37) ;  /* 0x00000000000c3947 */ /* 0x000fea0003800000 */
[----:B--2---:R-:W1:Y:S02]  /*2160*/  LDG.E.U8 R155, desc[UR36][R10.64+0x1] ;  /* 0x000001240a9b7981 */ /* 0x004e64000c1e1100 */
[----:B-1----:R-:W-:-:S05]  /*2170*/  PRMT R3, R155, 0x8880, RZ ;  /* 0x000088809b037816 */ /* 0x002fca00000000ff */
[----:B------:R-:W-:-:S07]  /*2180*/  IMAD R12, R3, R154, RZ ;  /* 0x0000009a030c7224 */ /* 0x000fce00078e02ff */
.L_x_37:
[----:B------:R-:W-:Y:S05]  /*2190*/  BSYNC B1 ;  /* 0x0000000000017941 */ /* 0x000fea0003800000 */
.L_x_36:
[----:B------:R-:W-:Y:S01]  /*21a0*/  @!P3 IMAD R27, R27, R153, R12 ;  /* 0x000000991b1bb224 */ /* 0x000fe200078e020c */
[----:B------:R-:W-:Y:S04]  /*21b0*/  BSSY B1, `(.L_x_38) ;  /* 0x0000006000017945 */ /* 0x000fe80003800000 */
[----:B------:R4:W-:Y:S01]  /*21c0*/  @!P3 STG.E.U8 desc[UR36][R6.64+0x1], R27 ;  /* 0x0000011b0600b986 */ /* 0x0009e2000c101124 */
[----:B------:R-:W-:Y:S05]  /*21d0*/  @P4 BRA `(.L_x_39) ;  /* 0x00000000000c4947 */ /* 0x000fea0003800000 */
[----:B--2---:R-:W1:Y:S02]  /*21e0*/  LDG.E.U8 R155, desc[UR36][R8.64+0x8] ;  /* 0x00000824089b7981 */ /* 0x004e64000c1e1100 */
[----:B-1----:R-:W-:-:S05]  /*21f0*/  PRMT R3, R155, 0x8880, RZ ;  /* 0x000088809b037816 */ /* 0x002fca00000000ff */
[----:B------:R-:W-:-:S07]  /*2200*/  IMAD R12, R3, R154, RZ ;  /* 0x0000009a030c7224 */ /* 0x000fce00078e02ff */
.L_x_39:
[----:B------:R-:W-:Y:S05]  /*2210*/  BSYNC B1 ;  /* 0x0000000000017941 */ /* 0x000fea0003800000 */
.L_x_38:
[----:B-1----:R-:W-:Y:S01]  /*2220*/  @!P4 IMAD R3, R28, R153, R12 ;  /* 0x000000991c03c224 */ /* 0x002fe200078e020c */
[----:B------:R-:W-:Y:S04]  /*2230*/  BSSY B1, `(.L_x_40) ;  /* 0x0000006000017945 */ /* 0x000fe80003800000 */
[----:B------:R1:W-:Y:S01]  /*2240*/  @!P4 STG.E.U8 desc[UR36][R4.64+0x8], R3 ;  /* 0x000008030400c986 */ /* 0x0003e2000c101124 */
[----:B------:R-:W-:Y:S05]  /*2250*/  @P2 BRA `(.L_x_41) ;  /* 0x00000000000c2947 */ /* 0x000fea0003800000 */
[----:B--2---:R-:W1:Y:S02]  /*2260*/  LDG.E.U8 R155, desc[UR36][R8.64+0x9] ;  /* 0x00000924089b7981 */ /* 0x004e64000c1e1100 */
[----:B-1----:R-:W-:-:S05]  /*2270*/  PRMT R3, R155, 0x8880, RZ ;  /* 0x000088809b037816 */ /* 0x002fca00000000ff */
[----:B------:R-:W-:-:S07]  /*2280*/  IMAD R12, R3, R154, RZ ;  /* 0x0000009a030c7224 */ /* 0x000fce00078e02ff */
.L_x_41:
[----:B------:R-:W-:Y:S05]  /*2290*/  BSYNC B1 ;  /* 0x0000000000017941 */ /* 0x000fea0003800000 */
.L_x_40:
[C---:B------:R-:W-:Y:S01]  /*22a0*/  ISETP.LT.OR P4, PT, R0.reuse, 0x9, !P0 ;  /* 0x000000090000780c */ /* 0x040fe20004781670 */
[----:B------:R-:W-:Y:S01]  /*22b0*/  @!P2 IMAD R29, R29, R153, R12 ;  /* 0x000000991d1da224 */ /* 0x000fe200078e020c */
[----:B------:R-:W-:Y:S01]  /*22c0*/  BSSY B1, `(.L_x_42) ;  /* 0x0000009000017945 */ /* 0x000fe20003800000 */
[C---:B------:R-:W-:Y:S02]  /*22d0*/  ISETP.LT.OR P3, PT, R0.reuse, 0xa, !P0 ;  /* 0x0000000a0000780c */ /* 0x040fe40004761670 */
[C---:B------:R-:W-:Y:S01]  /*22e0*/  ISETP.LT.OR P5, PT, R0.reuse, 0x11, !P1 ;  /* 0x000000110000780c */ /* 0x040fe20004fa1670 */
[----:B------:R0:W-:Y:S01]  /*22f0*/  @!P2 STG.E.U8 desc[UR36][R4.64+0x9], R29 ;  /* 0x0000091d0400a986 */ /* 0x0001e2000c101124 */
[----:B------:R-:W-:-:S06]  /*2300*/  ISETP.LT.OR P2, PT, R0, 0x12, !P1 ;  /* 0x000000120000780c */ /* 0x000fcc0004f41670 */
[----:B------:R-:W-:Y:S07]  /*2310*/  @P4 BRA `(.L_x_43) ;  /* 0x00000000000c4947 */ /* 0x000fee0003800000 */
[----:B--2---:R-:W1:Y:S02]  /*2320*/  LDG.E.U8 R155, desc[UR36][R10.64+0x8] ;  /* 0x000008240a9b7981 */ /* 0x004e64000c1e1100 */
[----:B-1----:R-:W-:-:S05]  /*2330*/  PRMT R3, R155, 0x8880, RZ ;  /* 0x000088809b037816 */ /* 0x002fca00000000ff */
[----:B------:R-:W-:-:S07]  /*2340*/  IMAD R12, R3, R154, RZ ;  /* 0x0000009a030c7224 */ /* 0x000fce00078e02ff */
.L_x_43:
[----:B------:R-:W-:Y:S05]  /*2350*/  BSYNC B1 ;  /* 0x0000000000017941 */ /* 0x000fea0003800000 */
.L_x_42:
[----:B-1----:R-:W-:Y:S01]  /*2360*/  @!P4 IMAD R3, R30, R153, R12 ;  /* 0x000000991e03c224 */ /* 0x002fe200078e020c */
[----:B------:R-:W-:Y:S04]  /*2370*/  BSSY B1, `(.L_x_44) ;  /* 0x0000006000017945 */ /* 0x000fe80003800000 */
[----:B------:R1:W-:Y:S01]  /*2380*/  @!P4 STG.E.U8 desc[UR36][R6.64+0x8], R3 ;  /* 0x000008030600c986 */ /* 0x0003e2000c101124 */
[----:B------:R-:W-:Y:S05]  /*2390*/  @P3 BRA `(.L_x_45) ;  /* 0x00000000000c3947 */ /* 0x000fea0003800000 */
[----:B--2---:R-:W1:Y:S02]  /*23a0*/  LDG.E.U8 R155, desc[UR36][R10.64+0x9] ;  /* 0x000009240a9b7981 */ /* 0x004e64000c1e1100 */
[----:B-1----:R-:W-:-:S05]  /*23b0*/  PRMT R3, R155, 0x8880, RZ ;  /* 0x000088809b037816 */ /* 0x002fca00000000ff */
[----:B------:R-:W-:-:S07]  /*23c0*/  IMAD R12, R3, R154, RZ ;  /* 0x0000009a030c7224 */ /* 0x000fce00078e02ff */
.L_x_45:
[----:B------:R-:W-:Y:S05]  /*23d0*/  BSYNC B1 ;  /* 0x0000000000017941 */ /* 0x000fea0003800000 */
.L_x_44:
[----:B------:R-:W-:Y:S01]  /*23e0*/  @!P3 IMAD R31, R31, R153, R12 ;  /* 0x000000991f1fb224 */ /* 0x000fe200078e020c */
[----:B------:R-:W-:Y:S04]  /*23f0*/  BSSY B1, `(.L_x_46) ;  /* 0x0000006000017945 */ /* 0x000fe80003800000 */
[----:B------:R0:W-:Y:S01]  /*2400*/  @!P3 STG.E.U8 desc[UR36][R6.64+0x9], R31 ;  /* 0x0000091f0600b986 */ /* 0x0001e2000c101124 */
[----:B------:R-:W-:Y:S05]  /*2410*/  @P5 BRA `(.L_x_47) ;  /* 0x00000000000c5947 */ /* 0x000fea0003800000 */
[----:B--2---:R-:W1:Y:S02]  /*2420*/  LDG.E.U8 R155, desc[UR36][R8.64+0x10] ;  /* 0x00001024089b7981 */ /* 0x004e64000c1e1100 */
[----:B-1----:R-:W-:-:S05]  /*2430*/  PRMT R3, R155, 0x8880, RZ ;  /* 0x000088809b037816 */ /* 0x002fca00000000ff */
[----:B------:R-:W-:-:S07]  /*2440*/  IMAD R12, R3, R154, RZ ;  /* 0x0000009a030c7224 */ /* 0x000fce00078e02ff */
.L_x_47:
[----:B------:R-:W-:Y:S05]  /*2450*/  BSYNC B1 ;  /* 0x0000000000017941 */ /* 0x000fea0003800000 */
.L_x_46:
[----:B-1----:R-:W-:Y:S01]  /*2460*/  @!P5 IMAD R3, R32, R153, R12 ;  /* 0x000000992003d224 */ /* 0x002fe200078e020c */
[----:B------:R-:W-:Y:S04]  /*2470*/  BSSY B1, `(.L_x_48) ;  /* 0x0000006000017945 */ /* 0x000fe80003800000 */
[----:B------:R1:W-:Y:S01]  /*2480*/  @!P5 STG.E.U8 desc[UR36][R4.64+0x10], R3 ;  /* 0x000010030400d986 */ /* 0x0003e2000c101124 */
[----:B------:R-:W-:Y:S05]  /*2490*/  @P2 BRA `(.L_x_49) ;  /* 0x00000000000c2947 */ /* 0x000fea0003800000 */
[----:B--2---:R-:W1:Y:S02]  /*24a0*/  LDG.E.U8 R155, desc[UR36][R8.64+0x11] ;  /* 0x00001124089b7981 */ /* 0x004e64000c1e1100 */
[----:B-1----:R-:W-:-:S05]  /*24b0*/  PRMT R3, R155, 0x8880, RZ ;  /* 0x000088809b037816 */ /* 0x002fca00000000ff */
[----:B------:R-:W-:-:S07]  /*24c0*/  IMAD R12, R3, R154, RZ ;  /* 0x0000009a030c7224 */ /* 0x000fce00078e02ff */
.L_x_49:
[----:B------:R-:W-:Y:S05]  /*24d0*/  BSYNC B1 ;  /* 0x0000000000017941 */ /* 0x000fea0003800000 */
.L_x_48:
        /* <DEDUP_REMOVED lines=11> */
.L_x_51:
[----:B------:R-:W-:Y:S05]  /*2590*/  BSYNC B1 ;  /* 0x0000000000017941 */ /* 0x000fea0003800000 */
.L_x_50:
[----:B-1----:R-:W-:Y:S01]  /*25a0*/  @!P4 IMAD R3, R34, R153, R12 ;  /* 0x000000992203c224 */ /* 0x002fe200078e020c */
[----:B------:R-:W-:Y:S04]  /*25b0*/  BSSY B1, `(.L_x_52) ;  /* 0x0000006000017945 */ /* 0x000fe80003800000 */
[----:B------:R1:W-:Y:S01]  /*25c0*/  @!P4 STG.E.U8 desc[UR36][R6.64+0x10], R3 ;  /* 0x000010030600c986 */ /* 0x0003e2000c101124 */
[----:B------:R-:W-:Y:S05]  /*25d0*/  @P3 BRA `(.L_x_53) ;  /* 0x00000000000c3947 */ /* 0x000fea0003800000 */
[----:B--2---:R-:W1:Y:S02]  /*25e0*/  LDG.E.U8 R155, desc[UR36][R10.64+0x11] ;  /* 0x000011240a9b7981 */ /* 0x004e64000c1e1100 */
[----:B-1----:R-:W-:-:S05]  /*25f0*/  PRMT R3, R155, 0x8880, RZ ;  /* 0x000088809b037816 */ /* 0x002fca00000000ff */
[----:B------:R-:W-:-:S07]  /*2600*/  IMAD R12, R3, R154, RZ ;  /* 0x0000009a030c7224 */ /* 0x000fce00078e02ff */
.L_x_53:
[----:B------:R-:W-:Y:S05]  /*2610*/  BSYNC B1 ;  /* 0x0000000000017941 */ /* 0x000fea0003800000 */
.L_x_52:
[----:B------:R-:W-:Y:S01]  /*2620*/  @!P3 IMAD R35, R35, R153, R12 ;  /* 0x000000992323b224 */ /* 0x000fe200078e020c */
[----:B------:R-:W-:Y:S04]  /*2630*/  BSSY B1, `(.L_x_54) ;  /* 0x0000006000017945 */ /* 0x000fe80003800000 */
[----:B------:R0:W-:Y:S01]  /*2640*/  @!P3 STG.E.U8 desc[UR36][R6.64+0x11], R35 ;  /* 0x000011230600b986 */ /* 0x0001e2000c101124 */
[----:B------:R-:W-:Y:S05]  /*2650*/  @P5 BRA `(.L_x_55) ;  /* 0x00000000000c5947 */ /* 0x000fea0003800000 */
[----:B--2---:R-:W1:Y:S02]  /*2660*/  LDG.E.U8 R155, desc[UR36][R8.64+0x18] ;  /* 0x00001824089b7981 */ /* 0x004e64000c1e1100 */
[----:B-1----:R-:W-:-:S05]  /*2670*/  PRMT R3, R155, 0x8880, RZ ;  /* 0x000088809b037816 */ /* 0x002fca00000000ff */
[----:B------:R-:W-:-:S07]  /*2680*/  IMAD R12, R3, R154, RZ ;  /* 0x0000009a030c7224 */ /* 0x000fce00078e02ff */
.L_x_55:
[----:B------:R-:W-:Y:S05]  /*2690*/  BSYNC B1 ;  /* 0x0000000000017941 */ /* 0x000fea0003800000 */
.L_x_54:
[----:B-1----:R-:W-:Y:S01]  /*26a0*/  @!P5 IMAD R3, R36, R153, R12 ;  /* 0x000000992403d224 */ /* 0x002fe200078e020c */
[----:B------:R-:W-:Y:S04]  /*26b0*/  BSSY B1, `(.L_x_56) ;  /* 0x0000006000017945 */ /* 0x000fe80003800000 */
[----:B------:R1:W-:Y:S01]  /*26c0*/  @!P5 STG.E.U8 desc[UR36][R4.64+0x18], R3 ;  /* 0x000018030400d986 */ /* 0x0003e2000c101124 */
[----:B------:R-:W-:Y:S05]  /*26d0*/  @P2 BRA `(.L_x_57) ;  /* 0x00000000000c2947 */ /* 0x000fea0003800000 */
[----:B--2---:R-:W1:Y:S02]  /*26e0*/  LDG.E.U8 R155, desc[UR36][R8.64+0x19] ;  /* 0x00001924089b7981 */ /* 0x004e64000c1e1100 */
[----:B-1----:R-:W-:-:S05]  /*26f0*/  PRMT R3, R155, 0x8880, RZ ;  /* 0x000088809b037816 */ /* 0x002fca00000000ff */
[----:B------:R-:W-:-:S07]  /*2700*/  IMAD R12, R3, R154, RZ ;  /* 0x0000009a030c7224 */ /* 0x000fce00078e02ff */
.L_x_57:
[----:B------:R-:W-:Y:S05]  /*2710*/  BSYNC B1 ;  /* 0x0000000000017941 */ /* 0x000fea0003800000 */
.L_x_56:
        /* <DEDUP_REMOVED lines=11> */
.L_x_59:
[----:B------:R-:W-:Y:S05]  /*27d0*/  BSYNC B1 ;  /* 0x0000000000017941 */ /* 0x000fea0003800000 */
.L_x_58:
[----:B-1----:R-:W-:Y:S01]  /*27e0*/  @!P4 IMAD R3, R38, R153, R12 ;  /* 0x000000992603c224 */ /* 0x002fe200078e020c */
[----:B------:R-:W-:Y:S04]  /*27f0*/  BSSY B1, `(.L_x_60) ;  /* 0x0000006000017945 */ /* 0x000fe80003800000 */
[----:B------:R1:W-:Y:S01]  /*2800*/  @!P4 STG.E.U8 desc[UR36][R6.64+0x18], R3 ;  /* 0x000018030600c986 */ /* 0x0003e2000c101124 */
[----:B------:R-:W-:Y:S05]  /*2810*/  @P3 BRA `(.L_x_61) ;  /* 0x00000000000c3947 */ /* 0x000fea0003800000 */
[----:B--2---:R-:W1:Y:S02]  /*2820*/  LDG.E.U8 R155, desc[UR36][R10.64+0x19] ;  /* 0x000019240a9b7981 */ /* 0x004e64000c1e1100 */
[----:B-1----:R-:W-:-:S05]  /*2830*/  PRMT R3, R155, 0x8880, RZ ;  /* 0x000088809b037816 */ /* 0x002fca00000000ff */
[----:B------:R-:W-:-:S07]  /*2840*/  IMAD R12, R3, R154, RZ ;  /* 0x0000009a030c7224 */ /* 0x000fce00078e02ff */
.L_x_61:
[----:B------:R-:W-:Y:S05]  /*2850*/  BSYNC B1 ;  /* 0x0000000000017941 */ /* 0x000fea0003800000 */
.L_x_60:
[----:B------:R-:W-:Y:S01]  /*2860*/  @!P3 IMAD R39, R39, R153, R12 ;  /* 0x000000992727b224 */ /* 0x000fe200078e020c */
[----:B------:R-:W-:Y:S04]  /*2870*/  BSSY B1, `(.L_x_62) ;  /* 0x0000006000017945 */ /* 0x000fe80003800000 */
[----:B------:R0:W-:Y:S01]  /*2880*/  @!P3 STG.E.U8 desc[UR36][R6.64+0x19], R39 ;  /* 0x000019270600b986 */ /* 0x0001e2000c101124 */
[----:B------:R-:W-:Y:S05]  /*2890*/  @P5 BRA `(.L_x_63) ;  /* 0x00000000000c5947 */ /* 0x000fea0003800000 */
[----:B--2---:R-:W1:Y:S02]  /*28a0*/  LDG.E.U8 R155, desc[UR36][R8.64+0x20] ;  /* 0x00002024089b7981 */ /* 0x004e64000c1e1100 */
[----:B-1----:R-:W-:-:S05]  /*28b0*/  PRMT R3, R155, 0x8880, RZ ;  /* 0x000088809b037816 */ /* 0x002fca00000000ff */
[----:B------:R-:W-:-:S07]  /*28c0*/  IMAD R12, R3, R154, RZ ;  /* 0x0000009a030c7224 */ /* 0x000fce00078e02ff */
.L_x_63:
[----:B------:R-:W-:Y:S05]  /*28d0*/  BSYNC B1 ;  /* 0x0000000000017941 */ /* 0x000fea0003800000 */
.L_x_62:
[----:B-1----:R-:W-:Y:S01]  /*28e0*/  @!P5 IMAD R3, R40, R153, R12 ;  /* 0x000000992803d224 */ /* 0x002fe200078e020c */
[----:B------:R-:W-:Y:S04]  /*28f0*/  BSSY B1, `(.L_x_64) ;  /* 0x0000006000017945 */ /* 0x000fe80003800000 */
[----:B------:R1:W-:Y:S01]  /*2900*/  @!P5 STG.E.U8 desc[UR36][R4.64+0x20], R3 ;  /* 0x000020030400d986 */ /* 0x0003e2000c101124 */
[----:B------:R-:W-:Y:S05]  /*2910*/  @P2 BRA `(.L_x_65) ;  /* 0x00000000000c2947 */ /* 0x000fea0003800000 */
[----:B--2---:R-:W1:Y:S02]  /*2920*/  LDG.E.U8 R155, desc[UR36][R8.64+0x21] ;  /* 0x00002124089b7981 */ /* 0x004e64000c1e1100 */
[----:B-1----:R-:W-:-:S05]  /*2930*/  PRMT R3, R155, 0x8880, RZ ;  /* 0x000088809b037816 */ /* 0x002fca00000000ff */
[----:B------:R-:W-:-:S07]  /*2940*/  IMAD R12, R3, R154, RZ ;  /* 0x0000009a030c7224 */ /* 0x000fce00078e02ff */
.L_x_65:
[----:B------:R-:W-:Y:S05]  /*2950*/  BSYNC B1 ;  /* 0x0000000000017941 */ /* 0x000fea0003800000 */
.L_x_64:
        /* <DEDUP_REMOVED lines=11> */
.L_x_67:
[----:B------:R-:W-:Y:S05]  /*2a10*/  BSYNC B1 ;  /* 0x0000000000017941 */ /* 0x000fea0003800000 */
.L_x_66:
[----:B-1----:R-:W-:Y:S01]  /*2a20*/  @!P4 IMAD R3, R42, R153, R12 ;  /* 0x000000992a03c224 */ /* 0x002fe200078e020c */
[----:B------:R-:W-:Y:S04]  /*2a30*/  BSSY B1, `(.L_x_68) ;  /* 0x0000006000017945 */ /* 0x000fe80003800000 */
[----:B------:R1:W-:Y:S01]  /*2a40*/  @!P4 STG.E.U8 desc[UR36][R6.64+0x20], R3 ;  /* 0x000020030600c986 */ /* 0x0003e2000c101124 */
[----:B------:R-:W-:Y:S05]  /*2a50*/  @P3 BRA `(.L_x_69) ;  /* 0x00000000000c3947 */ /* 0x000fea0003800000 */
[----:B--2---:R-:W1:Y:S02]  /*2a60*/  LDG.E.U8 R155, desc[UR36][R10.64+0x21] ;  /* 0x000021240a9b7981 */ /* 0x004e64000c1e1100 */
[----:B-1----:R-:W-:-:S05]  /*2a70*/  PRMT R3, R155, 0x8880, RZ ;  /* 0x000088809b037816 */ /* 0x002fca00000000ff */
[----:B------:R-:W-:-:S07]  /*2a80*/  IMAD R12, R3, R154, RZ ;  /* 0x0000009a030c7224 */ /* 0x000fce00078e02ff */
.L_x_69:
[----:B------:R-:W-:Y:S05]  /*2a90*/  BSYNC B1 ;  /* 0x0000000000017941 */ /* 0x000fea0003800000 */
.L_x_68:
[----:B------:R-:W-:Y:S01]  /*2aa0*/  @!P3 IMAD R43, R43, R153, R12 ;  /* 0x000000992b2bb224 */ /* 0x000fe200078e020c */
[----:B------:R-:W-:Y:S04]  /*2ab0*/  BSSY B1, `(.L_x_70) ;  /* 0x0000006000017945 */ /* 0x000fe80003800000 */
[----:B------:R0:W-:Y:S01]  /*2ac0*/  @!P3 STG.E.U8 desc[UR36][R6.64+0x21], R43 ;  /* 0x0000212b0600b986 */ /* 0x0001e2000c101124 */
[----:B------:R-:W-:Y:S05]  /*2ad0*/  @P5 BRA `(.L_x_71) ;  /* 0x00000000000c5947 */ /* 0x000fea0003800000 */
[----:B--2---:R-:W1:Y:S02]  /*2ae0*/  LDG.E.U8 R155, desc[UR36][R8.64+0x28] ;  /* 0x00002824089b7981 */ /* 0x004e64000c1e1100 */
[----:B-1----:R-:W-:-:S05]  /*2af0*/  PRMT R3, R155, 0x8880, RZ ;  /* 0x000088809b037816 */ /* 0x002fca00000000ff */
[----:B------:R-:W-:-:S07]  /*2b00*/  IMAD R12, R3, R154, RZ ;  /* 0x0000009a030c7224 */ /* 0x000fce00078e02ff */
.L_x_71:
[----:B------:R-:W-:Y:S05]  /*2b10*/  BSYNC B1 ;  /* 0x0000000000017941 */ /* 0x000fea0003800000 */
.L_x_70:
[----:B-1----:R-:W-:Y:S01]  /*2b20*/  @!P5 IMAD R3, R44, R153, R12 ;  /* 0x000000992c03d224 */ /* 0x002fe200078e020c */
[----:B------:R-:W-:Y:S04]  /*2b30*/  BSSY B1, `(.L_x_72) ;  /* 0x0000006000017945 */ /* 0x000fe80003800000 */
[----:B------:R1:W-:Y:S01]  /*2b40*/  @!P5 STG.E.U8 desc[UR36][R4.64+0x28], R3 ;  /* 0x000028030400d986 */ /* 0x0003e2000c101124 */
[----:B------:R-:W-:Y:S05]  /*2b50*/  @P2 BRA `(.L_x_73) ;  /* 0x00000000000c2947 */ /* 0x000fea0003800000 */
[----:B--2---:R-:W1:Y:S02]  /*2b60*/  LDG.E.U8 R155, desc[UR36][R8.64+0x29] ;  /* 0x00002924089b7981 */ /* 0x004e64000c1e1100 */
[----:B-1----:R-:W-:-:S05]  /*2b70*/  PRMT R3, R155, 0x8880, RZ ;  /* 0x000088809b037816 */ /* 0x002fca00000000ff */
[----:B------:R-:W-:-:S07]  /*2b80*/  IMAD R12, R3, R154, RZ ;  /* 0x0000009a030c7224 */ /* 0x000fce00078e02ff */
.L_x_73:
[----:B------:R-:W-:Y:S05]  /*2b90*/  BSYNC B1 ;  /* 0x0000000000017941 */ /* 0x000fea0003800000 */
.L_x_72:
        /* <DEDUP_REMOVED lines=11> */
.L_x_75:
[----:B------:R-:W-:Y:S05]  /*2c50*/  BSYNC B1 ;  /* 0x0000000000017941 */ /* 0x000fea0003800000 */
.L_x_74:
[----:B-1----:R-:W-:Y:S01]  /*2c60*/  @!P4 IMAD R3, R46, R153, R12 ;  /* 0x000000992e03c224 */ /* 0x002fe200078e020c */
[----:B------:R-:W-:Y:S04]  /*2c70*/  BSSY B1, `(.L_x_76) ;  /* 0x0000006000017945 */ /* 0x000fe80003800000 */
[----:B------:R1:W-:Y:S01]  /*2c80*/  @!P4 STG.E.U8 desc[UR36][R6.64+0x28], R3 ;  /* 0x000028030600c986 */ /* 0x0003e2000c101124 */
[----:B------:R-:W-:Y:S05]  /*2c90*/  @P3 BRA `(.L_x_77) ;  /* 0x00000000000c3947 */ /* 0x000fea0003800000 */
[----:B--2---:R-:W1:Y:S02]  /*2ca0*/  LDG.E.U8 R155, desc[UR36][R10.64+0x29] ;  /* 0x000029240a9b7981 */ /* 0x004e64000c1e1100 */
[----:B-1----:R-:W-:-:S05]  /*2cb0*/  PRMT R3, R155, 0x8880, RZ ;  /* 0x000088809b037816 */ /* 0x002fca00000000ff */
[----:B------:R-:W-:-:S07]  /*2cc0*/  IMAD R12, R3, R154, RZ ;  /* 0x0000009a030c7224 */ /* 0x000fce00078e02ff */
.L_x_77:
[----:B------:R-:W-:Y:S05]  /*2cd0*/  BSYNC B1 ;  /* 0x0000000000017941 */ /* 0x000fea0003800000 */
.L_x_76:
[----:B------:R-:W-:Y:S01]  /*2ce0*/  @!P3 IMAD R47, R47, R153, R12 ;  /* 0x000000992f2fb224 */ /* 0x000fe200078e020c */
[----:B------:R-:W-:Y:S04]  /*2cf0*/  BSSY B1, `(.L_x_78) ;  /* 0x0000006000017945 */ /* 0x000fe80003800000 */
[----:B------:R0:W-:Y:S01]  /*2d00*/  @!P3 STG.E.U8 desc[UR36][R6.64+0x29], R47 ;  /* 0x0000292f0600b986 */ /* 0x0001e2000c101124 */
[----:B------:R-:W-:Y:S05]  /*2d10*/  @P5 BRA `(.L_x_79) ;  /* 0x00000000000c5947 */ /* 0x000fea0003800000 */
[----:B--2---:R-:W1:Y:S02]  /*2d20*/  LDG.E.U8 R155, desc[UR36][R8.64+0x30] ;  /* 0x00003024089b7981 */ /* 0x004e64000c1e1100 */
[----:B-1----:R-:W-:-:S05]  /*2d30*/  PRMT R3, R155, 0x8880, RZ ;  /* 0x000088809b037816 */ /* 0x002fca00000000ff */
[----:B------:R-:W-:-:S07]  /*2d40*/  IMAD R12, R3, R154, RZ ;  /* 0x0000009a030c7224 */ /* 0x000fce00078e02ff */
.L_x_79:
[----:B------:R-:W-:Y:S05]  /*2d50*/  BSYNC B1 ;  /* 0x0000000000017941 */ /* 0x000fea0003800000 */
.L_x_78:
[----:B-1----:R-:W-:Y:S01]  /*2d60*/  @!P5 IMAD R3, R48, R153, R12 ;  /* 0x000000993003d224 */ /* 0x002fe200078e020c */
[----:B------:R-:W-:Y:S04]  /*2d70*/  BSSY B1, `(.L_x_80) ;  /* 0x0000006000017945 */ /* 0x000fe80003800000 */
[----:B------:R1:W-:Y:S01]  /*2d80*/  @!P5 STG.E.U8 desc[UR36][R4.64+0x30], R3 ;  /* 0x000030030400d986 */ /* 0x0003e2000c101124 */
[----:B------:R-:W-:Y:S05]  /*2d90*/  @P2 BRA `(.L_x_81) ;  /* 0x00000000000c2947 */ /* 0x000fea0003800000 */
[----:B--2---:R-:W1:Y:S02]  /*2da0*/  LDG.E.U8 R155, desc[UR36][R8.64+0x31] ;  /* 0x00003124089b7981 */ /* 0x004e64000c1e1100 */
[----:B-1----:R-:W-:-:S05]  /*2db0*/  PRMT R3, R155, 0x8880, RZ ;  /* 0x000088809b037816 */ /* 0x002fca00000000ff */
[----:B------:R-:W-:-:S07]  /*2dc0*/  IMAD R12, R3, R154, RZ ;  /* 0x0000009a030c7224 */ /* 0x000fce00078e02ff */
.L_x_81:
[----:B------:R-:W-:Y:S05]  /*2dd0*/  BSYNC B1 ;  /* 0x0000000000017941 */ /* 0x000fea0003800000 */
.L_x_80:
        /* <DEDUP_REMOVED lines=11> */
.L_x_83:
[----:B------:R-:W-:Y:S05]  /*2e90*/  BSYNC B1 ;  /* 0x0000000000017941 */ /* 0x000fea0003800000 */
.L_x_82:
[----:B-1----:R-:W-:Y:S01]  /*2ea0*/  @!P4 IMAD R3, R50, R153, R12 ;  /* 0x000000993203c224 */ /* 0x002fe200078e020c */
[----:B------:R-:W-:Y:S04]  /*2eb0*/  BSSY B1, `(.L_x_84) ;  /* 0x0000006000017945 */ /* 0x000fe80003800000 */
[----:B------:R1:W-:Y:S01]  /*2ec0*/  @!P4 STG.E.U8 desc[UR36][R6.64+0x30], R3 ;  /* 0x000030030600c986 */ /* 0x0003e2000c101124 */
[----:B------:R-:W-:Y:S05]  /*2ed0*/  @P3 BRA `(.L_x_85) ;  /* 0x00000000000c3947 */ /* 0x000fea0003800000 */
[----:B--2---:R-:W1:Y:S02]  /*2ee0*/  LDG.E.U8 R155, desc[UR36][R10.64+0x31] ;  /* 0x000031240a9b7981 */ /* 0x004e64000c1e1100 */
[----:B-1----:R-:W-:-:S05]  /*2ef0*/  PRMT R3, R155, 0x8880, RZ ;  /* 0x000088809b037816 */ /* 0x002fca00000000ff */
[----:B------:R-:W-:-:S07]  /*2f00*/  IMAD R12, R3, R154, RZ ;  /* 0x0000009a030c7224 */ /* 0x000fce00078e02ff */
.L_x_85:
[----:B------:R-:W-:Y:S05]  /*2f10*/  BSYNC B1 ;  /* 0x0000000000017941 */ /* 0x000fea0003800000 */
.L_x_84:
[----:B------:R-:W-:Y:S01]  /*2f20*/  @!P3 IMAD R51, R51, R153, R12 ;  /* 0x000000993333b224 */ /* 0x000fe200078e020c */
[----:B------:R-:W-:Y:S04]  /*2f30*/  BSSY B1, `(.L_x_86) ;  /* 0x0000006000017945 */ /* 0x000fe80003800000 */
[----:B------:R0:W-:Y:S01]  /*2f40*/  @!P3 STG.E.U8 desc[UR36][R6.64+0x31], R51 ;  /* 0x000031330600b986 */ /* 0x0001e2000c101124 */
[----:B------:R-:W-:Y:S05]  /*2f50*/  @P5 BRA `(.L_x_87) ;  /* 0x00000000000c5947 */ /* 0x000fea0003800000 */
[----:B--2---:R-:W1:Y:S02]  /*2f60*/  LDG.E.U8 R155, desc[UR36][R8.64+0x38] ;  /* 0x00003824089b7981 */ /* 0x004e64000c1e1100 */
[----:B-1----:R-:W-:-:S05]  /*2f70*/  PRMT R3, R155, 0x8880, RZ ;  /* 0x000088809b037816 */ /* 0x002fca00000000ff */
[----:B------:R-:W-:-:S07]  /*2f80*/  IMAD R12, R3, R154, RZ ;  /* 0x0000009a030c7224 */ /* 0x000fce00078e02ff */
.L_x_87:
[----:B------:R-:W-:Y:S05]  /*2f90*/  BSYNC B1 ;  /* 0x0000000000017941 */ /* 0x000fea0003800000 */
.L_x_86:
[----:B-1----:R-:W-:Y:S01]  /*2fa0*/  @!P5 IMAD R3, R52, R153, R12 ;  /* 0x000000993403d224 */ /* 0x002fe200078e020c */
[----:B------:R-:W-:Y:S04]  /*2fb0*/  BSSY B1, `(.L_x_88) ;  /* 0x0000006000017945 */ /* 0x000fe80003800000 */
[----:B------:R1:W-:Y:S01]  /*2fc0*/  @!P5 STG.E.U8 desc[UR36][R4.64+0x38], R3 ;  /* 0x000038030400d986 */ /* 0x0003e2000c101124 */
[----:B------:R-:W-:Y:S05]  /*2fd0*/  @P2 BRA `(.L_x_89) ;  /* 0x00000000000c2947 */ /* 0x000fea0003800000 */
[----:B--2---:R-:W1:Y:S02]  /*2fe0*/  LDG.E.U8 R155, desc[UR36][R8.64+0x39] ;  /* 0x00003924089b7981 */ /* 0x004e64000c1e1100 */
[----:B-1----:R-:W-:-:S05]  /*2ff0*/  PRMT R3, R155, 0x8880, RZ ;  /* 0x000088809b037816 */ /* 0x002fca00000000ff */
[----:B------:R-:W-:-:S07]  /*3000*/  IMAD R12, R3, R154, RZ ;  /* 0x0000009a030c7224 */ /* 0x000fce00078e02ff */
.L_x_89:
[----:B------:R-:W-:Y:S05]  /*3010*/  BSYNC B1 ;  /* 0x0000000000017941 */ /* 0x000fea0003800000 */
.L_x_88:
        /* <DEDUP_REMOVED lines=11> */
.L_x_91:
[----:B------:R-:W-:Y:S05]  /*30d0*/  BSYNC B1 ;  /* 0x0000000000017941 */ /* 0x000fea0003800000 */
.L_x_90:
[----:B-1----:R-:W-:Y:S01]  /*30e0*/  @!P4 IMAD R3, R54, R153, R12 ;  /* 0x000000993603c224 */ /* 0x002fe200078e020c */
[----:B------:R-:W-:Y:S04]  /*30f0*/  BSSY B1, `(.L_x_92) ;  /* 0x0000006000017945 */ /* 0x000fe80003800000 */
[----:B------:R1:W-:Y:S01]  /*3100*/  @!P4 STG.E.U8 desc[UR36][R6.64+0x38], R3 ;  /* 0x000038030600c986 */ /* 0x0003e2000c101124 */
[----:B------:R-:W-:Y:S05]  /*3110*/  @P3 BRA `(.L_x_93) ;  /* 0x00000000000c3947 */ /* 0x000fea0003800000 */
[----:B--2---:R-:W1:Y:S02]  /*3120*/  LDG.E.U8 R155, desc[UR36][R10.64+0x39] ;  /* 0x000039240a9b7981 */ /* 0x004e64000c1e1100 */
[----:B-1----:R-:W-:-:S05]  /*3130*/  PRMT R3, R155, 0x8880, RZ ;  /* 0x000088809b037816 */ /* 0x002fca00000000ff */
[----:B------:R-:W-:-:S07]  /*3140*/  IMAD R12, R3, R154, RZ ;  /* 0x0000009a030c7224 */ /* 0x000fce00078e02ff */
.L_x_93:
[----:B------:R-:W-:Y:S05]  /*3150*/  BSYNC B1 ;  /* 0x0000000000017941 */ /* 0x000fea0003800000 */
.L_x_92:
[----:B------:R-:W-:Y:S01]  /*3160*/  @!P3 IMAD R55, R55, R153, R12 ;  /* 0x000000993737b224 */ /* 0x000fe200078e020c */
[----:B------:R-:W-:Y:S04]  /*3170*/  BSSY B1, `(.L_x_94) ;  /* 0x0000006000017945 */ /* 0x000fe80003800000 */
[----:B------:R0:W-:Y:S01]  /*3180*/  @!P3 STG.E.U8 desc[UR36][R6.64+0x39], R55 ;  /* 0x000039370600b986 */ /* 0x0001e2000c101124 */
[----:B------:R-:W-:Y:S05]  /*3190*/  @P5 BRA `(.L_x_95) ;  /* 0x00000000000c5947 */ /* 0x000fea0003800000 */
[----:B--2---:R-:W1:Y:S02]  /*31a0*/  LDG.E.U8 R155, desc[UR36][R8.64+0x40] ;  /* 0x00004024089b7981 */ /* 0x004e64000c1e1100 */
[----:B-1----:R-:W-:-:S05]  /*31b0*/  PRMT R3, R155, 0x8880, RZ ;  /* 0x000088809b037816 */ /* 0x002fca00000000ff */
[----:B------:R-:W-:-:S07]  /*31c0*/  IMAD R12, R3, R154, RZ ;  /* 0x0000009a030c7224 */ /* 0x000fce00078e02ff */
.L_x_95:
[----:B------:R-:W-:Y:S05]  /*31d0*/  BSYNC B1 ;  /* 0x0000000000017941 */ /* 0x000fea0003800000 */
.L_x_94:
[----:B-1----:R-:W-:Y:S01]  /*31e0*/  @!P5 IMAD R3, R56, R153, R12 ;  /* 0x000000993803d224 */ /* 0x002fe200078e020c */
[----:B------:R-:W-:Y:S04]  /*31f0*/  BSSY B1, `(.L_x_96) ;  /* 0x0000006000017945 */ /* 0x000fe80003800000 */
[----:B------:R1:W-:Y:S01]  /*3200*/  @!P5 STG.E.U8 desc[UR36][R4.64+0x40], R3 ;  /* 0x000040030400d986 */ /* 0x0003e2000c101124 */
[----:B------:R-:W-:Y:S05]  /*3210*/  @P2 BRA `(.L_x_97) ;  /* 0x00000000000c2947 */ /* 0x000fea0003800000 */
[----:B--2---:R-:W1:Y:S02]  /*3220*/  LDG.E.U8 R155, desc[UR36][R8.64+0x41] ;  /* 0x00004124089b7981 */ /* 0x004e64000c1e1100 */
[----:B-1----:R-:W-:-:S05]  /*3230*/  PRMT R3, R155, 0x8880, RZ ;  /* 0x000088809b037816 */ /* 0x002fca00000000ff */
[----:B------:R-:W-:-:S07]  /*3240*/  IMAD R12, R3, R154, RZ ;  /* 0x0000009a030c7224 */ /* 0x000fce00078e02ff */
.L_x_97:
[----:B------:R-:W-:Y:S05]  /*3250*/  BSYNC B1 ;  /* 0x0000000000017941 */ /* 0x000fea0003800000 */
.L_x_96:
        /* <DEDUP_REMOVED lines=11> */
.L_x_99:
[----:B------:R-:W-:Y:S05]  /*3310*/  BSYNC B1 ;  /* 0x0000000000017941 */ /* 0x000fea0003800000 */
.L_x_98:
[----:B-1----:R-:W-:Y:S01]  /*3320*/  @!P4 IMAD R3, R58, R153, R12 ;  /* 0x000000993a03c224 */ /* 0x002fe200078e020c */
[----:B------:R-:W-:Y:S04]  /*3330*/  BSSY B1, `(.L_x_100) ;  /* 0x0000006000017945 */ /* 0x000fe80003800000 */
[----:B------:R1:W-:Y:S01]  /*3340*/  @!P4 STG.E.U8 desc[UR36][R6.64+0x40], R3 ;  /* 0x000040030600c986 */ /* 0x0003e2000c101124 */
[----:B------:R-:W-:Y:S05]  /*3350*/  @P3 BRA `(.L_x_101) ;  /* 0x00000000000c3947 */ /* 0x000fea0003800000 */
[----:B--2---:R-:W1:Y:S02]  /*3360*/  LDG.E.U8 R155, desc[UR36][R10.64+0x41] ;  /* 0x000041240a9b7981 */ /* 0x004e64000c1e1100 */
[----:B-1----:R-:W-:-:S05]  /*3370*/  PRMT R3, R155, 0x8880, RZ ;  /* 0x000088809b037816 */ /* 0x002fca00000000ff */
[----:B------:R-:W-:-:S07]  /*3380*/  IMAD R12, R3, R154, RZ ;  /* 0x0000009a030c7224 */ /* 0x000fce00078e02ff */
.L_x_101:
[----:B------:R-:W-:Y:S05]  /*3390*/  BSYNC B1 ;  /* 0x0000000000017941 */ /* 0x000fea0003800000 */
.L_x_100:
[----:B------:R-:W-:Y:S01]  /*33a0*/  @!P3 IMAD R59, R59, R153, R12 ;  /* 0x000000993b3bb224 */ /* 0x000fe200078e020c */
[----:B------:R-:W-:Y:S04]  /*33b0*/  BSSY B1, `(.L_x_102) ;  /* 0x0000006000017945 */ /* 0x000fe80003800000 */
[----:B------:R0:W-:Y:S01]  /*33c0*/  @!P3 STG.E.U8 desc[UR36][R6.64+0x41], R59 ;  /* 0x0000413b0600b986 */ /* 0x0001e2000c101124 */
[----:B------:R-:W-:Y:S05]  /*33d0*/  @P5 BRA `(.L_x_103) ;  /* 0x00000000000c5947 */ /* 0x000fea0003800000 */
[----:B--2---:R-:W1:Y:S02]  /*33e0*/  LDG.E.U8 R155, desc[UR36][R8.64+0x48] ;  /* 0x00004824089b7981 */ /* 0x004e64000c1e1100 */
[----:B-1----:R-:W-:-:S05]  /*33f0*/  PRMT R3, R155, 0x8880, RZ ;  /* 0x000088809b037816 */ /* 0x002fca00000000ff */
[----:B------:R-:W-:-:S07]  /*3400*/  IMAD R12, R3, R154, RZ ;  /* 0x0000009a030c7224 */ /* 0x000fce00078e02ff */
.L_x_103:
[----:B------:R-:W-:Y:S05]  /*3410*/  BSYNC B1 ;  /* 0x0000000000017941 */ /* 0x000fea0003800000 */
.L_x_102:
[----:B-1----:R-:W-:Y:S01]  /*3420*/  @!P5 IMAD R3, R60, R153, R12 ;  /* 0x000000993c03d224 */ /* 0x002fe200078e020c */
[----:B------:R-:W-:Y:S04]  /*3430*/  BSSY B1, `(.L_x_104) ;  /* 0x0000006000017945 */ /* 0x000fe80003800000 */
[----:B------:R1:W-:Y:S01]  /*3440*/  @!P5 STG.E.U8 desc[UR36][R4.64+0x48], R3 ;  /* 0x000048030400d986 */ /* 0x0003e2000c101124 */
[----:B------:R-:W-:Y:S05]  /*3450*/  @P2 BRA `(.L_x_105) ;  /* 0x00000000000c2947 */ /* 0x000fea0003800000 */
[----:B--2---:R-:W1:Y:S02]  /*3460*/  LDG.E.U8 R155, desc[UR36][R8.64+0x49] ;  /* 0x00004924089b7981 */ /* 0x004e64000c1e1100 */
[----:B-1----:R-:W-:-:S05]  /*3470*/  PRMT R3, R155, 0x8880, RZ ;  /* 0x000088809b037816 */ /* 0x002fca00000000ff */
[----:B------:R-:W-:-:S07]  /*3480*/  IMAD R12, R3, R154, RZ ;  /* 0x0000009a030c7224 */ /* 0x000fce00078e02ff */
.L_x_105:
[----:B------:R-:W-:Y:S05]  /*3490*/  BSYNC B1 ;  /* 0x0000000000017941 */ /* 0x000fea0003800000 */
.L_x_104:
        /* <DEDUP_REMOVED lines=11> */
.L_x_107:
[----:B------:R-:W-:Y:S05]  /*3550*/  BSYNC B1 ;  /* 0x0000000000017941 */ /* 0x000fea0003800000 */
.L_x_106:
[----:B-1----:R-:W-:Y:S01]  /*3560*/  @!P4 IMAD R3, R62, R153, R12 ;  /* 0x000000993e03c224 */ /* 0x002fe200078e020c */
[----:B------:R-:W-:Y:S04]  /*3570*/  BSSY B1, `(.L_x_108) ;  /* 0x0000006000017945 */ /* 0x000fe80003800000 */
[----:B------:R1:W-:Y:S01]  /*3580*/  @!P4 STG.E.U8 desc[UR36][R6.64+0x48], R3 ;  /* 0x000048030600c986 */ /* 0x0003e2000c101124 */
[----:B------:R-:W-:Y:S05]  /*3590*/  @P3 BRA `(.L_x_109) ;  /* 0x00000000000c3947 */ /* 0x000fea0003800000 */
[----:B--2---:R-:W1:Y:S02]  /*35a0*/  LDG.E.U8 R155, desc[UR36][R10.64+0x49] ;  /* 0x000049240a9b7981 */ /* 0x004e64000c1e1100 */
[----:B-1----:R-:W-:-:S05]  /*35b0*/  PRMT R3, R155, 0x8880, RZ ;  /* 0x000088809b037816 */ /* 0x002fca00000000ff */
[----:B------:R-:W-:-:S07]  /*35c0*/  IMAD R12, R3, R154, RZ ;  /* 0x0000009a030c7224 */ /* 0x000fce00078e02ff */
.L_x_109:
[----:B------:R-:W-:Y:S05]  /*35d0*/  BSYNC B1 ;  /* 0x0000000000017941 */ /* 0x000fea0003800000 */
.L_x_108:
[----:B------:R-:W-:Y:S01]  /*35e0*/  @!P3 IMAD R63, R63, R153, R12 ;  /* 0x000000993f3fb224 */ /* 0x000fe200078e020c */
[----:B------:R-:W-:Y:S04]  /*35f0*/  BSSY B1, `(.L_x_110) ;  /* 0x0000006000017945 */ /* 0x000fe80003800000 */
[----:B------:R0:W-:Y:S01]  /*3600*/  @!P3 STG.E.U8 desc[UR36][R6.64+0x49], R63 ;  /* 0x0000493f0600b986 */ /* 0x0001e2000c101124 */
[----:B------:R-:W-:Y:S05]  /*3610*/  @P5 BRA `(.L_x_111) ;  /* 0x00000000000c5947 */ /* 0x000fea0003800000 */
[----:B--2---:R-:W1:Y:S02]  /*3620*/  LDG.E.U8 R155, desc[UR36][R8.64+0x50] ;  /* 0x00005024089b7981 */ /* 0x004e64000c1e1100 */
[----:B-1----:R-:W-:-:S05]  /*3630*/  PRMT R3, R155, 0x8880, RZ ;  /* 0x000088809b037816 */ /* 0x002fca00000000ff */
[----:B------:R-:W-:-:S07]  /*3640*/  IMAD R12, R3, R154, RZ ;  /* 0x0000009a030c7224 */ /* 0x000fce00078e02ff */
.L_x_111:
[----:B------:R-:W-:Y:S05]  /*3650*/  BSYNC B1 ;  /* 0x0000000000017941 */ /* 0x000fea0003800000 */
.L_x_110:
[----:B-1----:R-:W-:Y:S01]  /*3660*/  @!P5 IMAD R3, R64, R153, R12 ;  /* 0x000000994003d224 */ /* 0x002fe200078e020c */
[----:B------:R-:W-:Y:S04]  /*3670*/  BSSY B1, `(.L_x_112) ;  /* 0x0000006000017945 */ /* 0x000fe80003800000 */
[----:B------:R1:W-:Y:S01]  /*3680*/  @!P5 STG.E.U8 desc[UR36][R4.64+0x50], R3 ;  /* 0x000050030400d986 */ /* 0x0003e2000c101124 */
[----:B------:R-:W-:Y:S05]  /*3690*/  @P2 BRA `(.L_x_113) ;  /* 0x00000000000c2947 */ /* 0x000fea0003800000 */
[----:B--2---:R-:W1:Y:S02]  /*36a0*/  LDG.E.U8 R155, desc[UR36][R8.64+0x51] ;  /* 0x00005124089b7981 */ /* 0x004e64000c1e1100 */
[----:B-1----:R-:W-:-:S05]  /*36b0*/  PRMT R3, R155, 0x8880, RZ ;  /* 0x000088809b037816 */ /* 0x002fca00000000ff */
[----:B------:R-:W-:-:S07]  /*36c0*/  IMAD R12, R3, R154, RZ ;  /* 0x0000009a030c7224 */ /* 0x000fce00078e02ff */
.L_x_113:
[----:B------:R-:W-:Y:S05]  /*36d0*/  BSYNC B1 ;  /* 0x0000000000017941 */ /* 0x000fea0003800000 */
.L_x_112:
        /* <DEDUP_REMOVED lines=11> */
.L_x_115:
[----:B------:R-:W-:Y:S05]  /*3790*/  BSYNC B1 ;  /* 0x0000000000017941 */ /* 0x000fea0003800000 */
.L_x_114:
[----:B-1----:R-:W-:Y:S01]  /*37a0*/  @!P4 IMAD R3, R66, R153, R12 ;  /* 0x000000994203c224 */ /* 0x002fe200078e020c */
[----:B------:R-:W-:Y:S04]  /*37b0*/  BSSY B1, `(.L_x_116) ;  /* 0x0000006000017945 */ /* 0x000fe80003800000 */
[----:B------:R1:W-:Y:S01]  /*37c0*/  @!P4 STG.E.U8 desc[UR36][R6.64+0x50], R3 ;  /* 0x000050030600c986 */ /* 0x0003e2000c101124 */
[----:B------:R-:W-:Y:S05]  /*37d0*/  @P3 BRA `(.L_x_117) ;  /* 0x00000000000c3947 */ /* 0x000fea0003800000 */
[----:B--2---:R-:W1:Y:S02]  /*37e0*/  LDG.E.U8 R155, desc[UR36][R10.64+0x51] ;  /* 0x000051240a9b7981 */ /* 0x004e64000c1e1100 */
[----:B-1----:R-:W-:-:S05]  /*37f0*/  PRMT R3, R155, 0x8880, RZ ;  /* 0x000088809b037816 */ /* 0x002fca00000000ff */
[----:B------:R-:W-:-:S07]  /*3800*/  IMAD R12, R3, R154, RZ ;  /* 0x0000009a030c7224 */ /* 0x000fce00078e02ff */
.L_x_117:
[----:B------:R-:W-:Y:S05]  /*3810*/  BSYNC B1 ;  /* 0x0000000000017941 */ /* 0x000fea0003800000 */
.L_x_116:
[----:B------:R-:W-:Y:S01]  /*3820*/  @!P3 IMAD R67, R67, R153, R12 ;  /* 0x000000994343b224 */ /* 0x000fe200078e020c */
[----:B------:R-:W-:Y:S04]  /*3830*/  BSSY B1, `(.L_x_118) ;  /* 0x0000006000017945 */ /* 0x000fe80003800000 */
[----:B------:R0:W-:Y:S01]  /*3840*/  @!P3 STG.E.U8 desc[UR36][R6.64+0x51], R67 ;  /* 0x000051430600b986 */ /* 0x0001e2000c101124 */
[----:B------:R-:W-:Y:S05]  /*3850*/  @P5 BRA `(.L_x_119) ;  /* 0x00000000000c5947 */ /* 0x000fea0003800000 */
[----:B--2---:R-:W1:Y:S02]  /*3860*/  LDG.E.U8 R155, desc[UR36][R8.64+0x58] ;  /* 0x00005824089b7981 */ /* 0x004e64000c1e1100 */
[----:B-1----:R-:W-:-:S05]  /*3870*/  PRMT R3, R155, 0x8880, RZ ;  /* 0x000088809b037816 */ /* 0x002fca00000000ff */
[----:B------:R-:W-:-:S07]  /*3880*/  IMAD R12, R3, R154, RZ ;  /* 0x0000009a030c7224 */ /* 0x000fce00078e02ff */
.L_x_119:
[----:B------:R-:W-:Y:S05]  /*3890*/  BSYNC B1 ;  /* 0x0000000000017941 */ /* 0x000fea0003800000 */
.L_x_118:
[----:B-1----:R-:W-:Y:S01]  /*38a0*/  @!P5 IMAD R3, R68, R153, R12 ;  /* 0x000000994403d224 */ /* 0x002fe200078e020c */
[----:B------:R-:W-:Y:S04]  /*38b0*/  BSSY B1, `(.L_x_120) ;  /* 0x0000006000017945 */ /* 0x000fe80003800000 */
[----:B------:R1:W-:Y:S01]  /*38c0*/  @!P5 STG.E.U8 desc[UR36][R4.64+0x58], R3 ;  /* 0x000058030400d986 */ /* 0x0003e2000c101124 */
[----:B------:R-:W-:Y:S05]  /*38d0*/  @P2 BRA `(.L_x_121) ;  /* 0x00000000000c2947 */ /* 0x000fea0003800000 */
[----:B--2---:R-:W1:Y:S02]  /*38e0*/  LDG.E.U8 R155, desc[UR36][R8.64+0x59] ;  /* 0x00005924089b7981 */ /* 0x004e64000c1e1100 */
[----:B-1----:R-:W-:-:S05]  /*38f0*/  PRMT R3, R155, 0x8880, RZ ;  /* 0x000088809b037816 */ /* 0x002fca00000000ff */
[----:B------:R-:W-:-:S07]  /*3900*/  IMAD R12, R3, R154, RZ ;  /* 0x0000009a030c7224 */ /* 0x000fce00078e02ff */
.L_x_121:
[----:B------:R-:W-:Y:S05]  /*3910*/  BSYNC B1 ;  /* 0x0000000000017941 */ /* 0x000fea0003800000 */
.L_x_120:
        /* <DEDUP_REMOVED lines=11> */
.L_x_123:
[----:B------:R-:W-:Y:S05]  /*39d0*/  BSYNC B1 ;  /* 0x0000000000017941 */ /* 0x000fea0003800000 */
.L_x_122:
[----:B-1----:R-:W-:Y:S01]  /*39e0*/  @!P4 IMAD R3, R70, R153, R12 ;  /* 0x000000994603c224 */ /* 0x002fe200078e020c */
[----:B------:R-:W-:Y:S04]  /*39f0*/  BSSY B1, `(.L_x_124) ;  /* 0x0000006000017945 */ /* 0x000fe80003800000 */
[----:B------:R1:W-:Y:S01]  /*3a00*/  @!P4 STG.E.U8 desc[UR36][R6.64+0x58], R3 ;  /* 0x000058030600c986 */ /* 0x0003e2000c101124 */
[----:B------:R-:W-:Y:S05]  /*3a10*/  @P3 BRA `(.L_x_125) ;  /* 0x00000000000c3947 */ /* 0x000fea0003800000 */
[----:B--2---:R-:W1:Y:S02]  /*3a20*/  LDG.E.U8 R155, desc[UR36][R10.64+0x59] ;  /* 0x000059240a9b7981 */ /* 0x004e64000c1e1100 */
[----:B-1----:R-:W-:-:S05]  /*3a30*/  PRMT R3, R155, 0x8880, RZ ;  /* 0x000088809b037816 */ /* 0x002fca00000000ff */
[----:B------:R-:W-:-:S07]  /*3a40*/  IMAD R12, R3, R154, RZ ;  /* 0x0000009a030c7224 */ /* 0x000fce00078e02ff */
.L_x_125:
[----:B------:R-:W-:Y:S05]  /*3a50*/  BSYNC B1 ;  /* 0x0000000000017941 */ /* 0x000fea0003800000 */
.L_x_124:
[----:B------:R-:W-:Y:S01]  /*3a60*/  @!P3 IMAD R71, R71, R153, R12 ;  /* 0x000000994747b224 */ /* 0x000fe200078e020c */
[----:B------:R-:W-:Y:S04]  /*3a70*/  BSSY B1, `(.L_x_126) ;  /* 0x0000006000017945 */ /* 0x000fe80003800000 */
[----:B------:R0:W-:Y:S01]  /*3a80*/  @!P3 STG.E.U8 desc[UR36][R6.64+0x59], R71 ;  /* 0x000059470600b986 */ /* 0x0001e2000c101124 */
[----:B------:R-:W-:Y:S05]  /*3a90*/  @P5 BRA `(.L_x_127) ;  /* 0x00000000000c5947 */ /* 0x000fea0003800000 */
[----:B--2---:R-:W1:Y:S02]  /*3aa0*/  LDG.E.U8 R155, desc[UR36][R8.64+0x60] ;  /* 0x00006024089b7981 */ /* 0x004e64000c1e1100 */
[----:B-1----:R-:W-:-:S05]  /*3ab0*/  PRMT R3, R155, 0x8880, RZ ;  /* 0x000088809b037816 */ /* 0x002fca00000000ff */
[----:B------:R-:W-:-:S07]  /*3ac0*/  IMAD R12, R3, R154, RZ ;  /* 0x0000009a030c7224 */ /* 0x000fce00078e02ff */
.L_x_127:
[----:B------:R-:W-:Y:S05]  /*3ad0*/  BSYNC B1 ;  /* 0x0000000000017941 */ /* 0x000fea0003800000 */
.L_x_126:
[----:B-1----:R-:W-:Y:S01]  /*3ae0*/  @!P5 IMAD R3, R72, R153, R12 ;  /* 0x000000994803d224 */ /* 0x002fe200078e020c */
[----:B------:R-:W-:Y:S04]  /*3af0*/  BSSY B1, `(.L_x_128) ;  /* 0x0000006000017945 */ /* 0x000fe80003800000 */
[----:B------:R1:W-:Y:S01]  /*3b00*/  @!P5 STG.E.U8 desc[UR36][R4.64+0x60], R3 ;  /* 0x000060030400d986 */ /* 0x0003e2000c101124 */
[----:B------:R-:W-:Y:S05]  /*3b10*/  @P2 BRA `(.L_x_129) ;  /* 0x00000000000c2947 */ /* 0x000fea0003800000 */
[----:B--2---:R-:W1:Y:S02]  /*3b20*/  LDG.E.U8 R155, desc[UR36][R8.64+0x61] ;  /* 0x00006124089b7981 */ /* 0x004e64000c1e1100 */
[----:B-1----:R-:W-:-:S05]  /*3b30*/  PRMT R3, R155, 0x8880, RZ ;  /* 0x000088809b037816 */ /* 0x002fca00000000ff */
[----:B------:R-:W-:-:S07]  /*3b40*/  IMAD R12, R3, R154, RZ ;  /* 0x0000009a030c7224 */ /* 0x000fce00078e02ff */
.L_x_129:
[----:B------:R-:W-:Y:S05]  /*3b50*/  BSYNC B1 ;  /* 0x0000000000017941 */ /* 0x000fea0003800000 */
.L_x_128:
        /* <DEDUP_REMOVED lines=11> */
.L_x_131:
[----:B------:R-:W-:Y:S05]  /*3c10*/  BSYNC B1 ;  /* 0x0000000000017941 */ /* 0x000fea0003800000 */
.L_x_130:
[----:B-1----:R-:W-:Y:S01]  /*3c20*/  @!P4 IMAD R3, R74, R153, R12 ;  /* 0x000000994a03c224 */ /* 0x002fe200078e020c */
[----:B------:R-:W-:Y:S04]  /*3c30*/  BSSY B1, `(.L_x_132) ;  /* 0x0000006000017945 */ /* 0x000fe80003800000 */
[----:B------:R1:W-:Y:S01]  /*3c40*/  @!P4 STG.E.U8 desc[UR36][R6.64+0x60], R3 ;  /* 0x000060030600c986 */ /* 0x0003e2000c101124 */
[----:B------:R-:W-:Y:S05]  /*3c50*/  @P3 BRA `(.L_x_133) ;  /* 0x00000000000c3947 */ /* 0x000fea0003800000 */
[----:B--2---:R-:W1:Y:S02]  /*3c60*/  LDG.E.U8 R155, desc[UR36][R10.64+0x61] ;  /* 0x000061240a9b7981 */ /* 0x004e64000c1e1100 */
[----:B-1----:R-:W-:-:S05]  /*3c70*/  PRMT R3, R155, 0x8880, RZ ;  /* 0x000088809b037816 */ /* 0x002fca00000000ff */
[----:B------:R-:W-:-:S07]  /*3c80*/  IMAD R12, R3, R154, RZ ;  /* 0x0000009a030c7224 */ /* 0x000fce00078e02ff */
.L_x_133:
[----:B------:R-:W-:Y:S05]  /*3c90*/  BSYNC B1 ;  /* 0x0000000000017941 */ /* 0x000fea0003800000 */
.L_x_132:
[----:B------:R-:W-:Y:S01]  /*3ca0*/  @!P3 IMAD R75, R75, R153, R12 ;  /* 0x000000994b4bb224 */ /* 0x000fe200078e020c */
[----:B------:R-:W-:Y:S04]  /*3cb0*/  BSSY B1, `(.L_x_134) ;  /* 0x0000006000017945 */ /* 0x000fe80003800000 */
[----:B------:R0:W-:Y:S01]  /*3cc0*/  @!P3 STG.E.U8 desc[UR36][R6.64+0x61], R75 ;  /* 0x0000614b0600b986 */ /* 0x0001e2000c101124 */
[----:B------:R-:W-:Y:S05]  /*3cd0*/  @P5 BRA `(.L_x_135) ;  /* 0x00000000000c5947 */ /* 0x000fea0003800000 */
[----:B--2---:R-:W1:Y:S02]  /*3ce0*/  LDG.E.U8 R155, desc[UR36][R8.64+0x68] ;  /* 0x00006824089b7981 */ /* 0x004e64000c1e1100 */
[----:B-1----:R-:W-:-:S05]  /*3cf0*/  PRMT R3, R155, 0x8880, RZ ;  /* 0x000088809b037816 */ /* 0x002fca00000000ff */
[----:B------:R-:W-:-:S07]  /*3d00*/  IMAD R12, R3, R154, RZ ;  /* 0x0000009a030c7224 */ /* 0x000fce00078e02ff */
.L_x_135:
[----:B------:R-:W-:Y:S05]  /*3d10*/  BSYNC B1 ;  /* 0x0000000000017941 */ /* 0x000fea0003800000 */
.L_x_134:
[----:B-1----:R-:W-:Y:S01]  /*3d20*/  @!P5 IMAD R3, R76, R153, R12 ;  /* 0x000000994c03d224 */ /* 0x002fe200078e020c */
[----:B------:R-:W-:Y:S04]  /*3d30*/  BSSY B1, `(.L_x_136) ;  /* 0x0000006000017945 */ /* 0x000fe80003800000 */
[----:B------:R1:W-:Y:S01]  /*3d40*/  @!P5 STG.E.U8 desc[UR36][R4.64+0x68], R3 ;  /* 0x000068030400d986 */ /* 0x0003e2000c101124 */
[----:B------:R-:W-:Y:S05]  /*3d50*/  @P2 BRA `(.L_x_137) ;  /* 0x00000000000c2947 */ /* 0x000fea0003800000 */
[----:B--2---:R-:W1:Y:S02]  /*3d60*/  LDG.E.U8 R155, desc[UR36][R8.64+0x69] ;  /* 0x00006924089b7981 */ /* 0x004e64000c1e1100 */
[----:B-1----:R-:W-:-:S05]  /*3d70*/  PRMT R3, R155, 0x8880, RZ ;  /* 0x000088809b037816 */ /* 0x002fca00000000ff */
[----:B------:R-:W-:-:S07]  /*3d80*/  IMAD R12, R3, R154, RZ ;  /* 0x0000009a030c7224 */ /* 0x000fce00078e02ff */
.L_x_137:
[----:B------:R-:W-:Y:S05]  /*3d90*/  BSYNC B1 ;  /* 0x0000000000017941 */ /* 0x000fea0003800000 */
.L_x_136:
        /* <DEDUP_REMOVED lines=11> */
.L_x_139:
[----:B------:R-:W-:Y:S05]  /*3e50*/  BSYNC B1 ;  /* 0x0000000000017941 */ /* 0x000fea0003800000 */
.L_x_138:
[----:B-1----:R-:W-:Y:S01]  /*3e60*/  @!P4 IMAD R3, R78, R153, R12 ;  /* 0x000000994e03c224 */ /* 0x002fe200078e020c */
[----:B------:R-:W-:Y:S04]  /*3e70*/  BSSY B1, `(.L_x_140) ;  /* 0x0000006000017945 */ /* 0x000fe80003800000 */
[----:B------:R1:W-:Y:S01]  /*3e80*/  @!P4 STG.E.U8 desc[UR36][R6.64+0x68], R3 ;  /* 0x000068030600c986 */ /* 0x0003e2000c101124 */
[----:B------:R-:W-:Y:S05]  /*3e90*/  @P3 BRA `(.L_x_141) ;  /* 0x00000000000c3947 */ /* 0x000fea0003800000 */
[----:B--2---:R-:W1:Y:S02]  /*3ea0*/  LDG.E.U8 R155, desc[UR36][R10.64+0x69] ;  /* 0x000069240a9b7981 */ /* 0x004e64000c1e1100 */
[----:B-1----:R-:W-:-:S05]  /*3eb0*/  PRMT R3, R155, 0x8880, RZ ;  /* 0x000088809b037816 */ /* 0x002fca00000000ff */
[----:B------:R-:W-:-:S07]  /*3ec0*/  IMAD R12, R3, R154, RZ ;  /* 0x0000009a030c7224 */ /* 0x000fce00078e02ff */
.L_x_141:
[----:B------:R-:W-:Y:S05]  /*3ed0*/  BSYNC B1 ;  /* 0x0000000000017941 */ /* 0x000fea0003800000 */
.L_x_140:
[----:B------:R-:W-:Y:S01]  /*3ee0*/  @!P3 IMAD R79, R79, R153, R12 ;  /* 0x000000994f4fb224 */ /* 0x000fe200078e020c */
[----:B------:R-:W-:Y:S04]  /*3ef0*/  BSSY B1, `(.L_x_142) ;  /* 0x0000006000017945 */ /* 0x000fe80003800000 */
[----:B------:R0:W-:Y:S01]  /*3f00*/  @!P3 STG.E.U8 desc[UR36][R6.64+0x69], R79 ;  /* 0x0000694f0600b986 */ /* 0x0001e2000c101124 */
[----:B------:R-:W-:Y:S05]  /*3f10*/  @P5 BRA `(.L_x_143) ;  /* 0x00000000000c5947 */ /* 0x000fea0003800000 */
[----:B--2---:R-:W1:Y:S02]  /*3f20*/  LDG.E.U8 R155, desc[UR36][R8.64+0x70] ;  /* 0x00007024089b7981 */ /* 0x004e64000c1e1100 */
[----:B-1----:R-:W-:-:S05]  /*3f30*/  PRMT R3, R155, 0x8880, RZ ;  /* 0x000088809b037816 */ /* 0x002fca00000000ff */
[----:B------:R-:W-:-:S07]  /*3f40*/  IMAD R12, R3, R154, RZ ;  /* 0x0000009a030c7224 */ /* 0x000fce00078e02ff */
.L_x_143:
[----:B------:R-:W-:Y:S05]  /*3f50*/  BSYNC B1 ;  /* 0x0000000000017941 */ /* 0x000fea0003800000 */
.L_x_142:
[----:B-1----:R-:W-:Y:S01]  /*3f60*/  @!P5 IMAD R3, R80, R153, R12 ;  /* 0x000000995003d224 */ /* 0x002fe200078e020c */
[----:B------:R-:W-:Y:S04]  /*3f70*/  BSSY B1, `(.L_x_144) ;  /* 0x0000006000017945 */ /* 0x000fe80003800000 */
[----:B------:R1:W-:Y:S01]  /*3f80*/  @!P5 STG.E.U8 desc[UR36][R4.64+0x70], R3 ;  /* 0x000070030400d986 */ /* 0x0003e2000c101124 */
[----:B------:R-:W-:Y:S05]  /*3f90*/  @P2 BRA `(.L_x_145) ;  /* 0x00000000000c2947 */ /* 0x000fea0003800000 */
[----:B--2---:R-:W1:Y:S02]  /*3fa0*/  LDG.E.U8 R155, desc[UR36][R8.64+0x71] ;  /* 0x00007124089b7981 */ /* 0x004e64000c1e1100 */
[----:B-1----:R-:W-:-:S05]  /*3fb0*/  PRMT R3, R155, 0x8880, RZ ;  /* 0x000088809b037816 */ /* 0x002fca00000000ff */
[----:B------:R-:W-:-:S07]  /*3fc0*/  IMAD R12, R3, R154, RZ ;  /* 0x0000009a030c7224 */ /* 0x000fce00078e02ff */
.L_x_145:
[----:B------:R-:W-:Y:S05]  /*3fd0*/  BSYNC B1 ;  /* 0x0000000000017941 */ /* 0x000fea0003800000 */
.L_x_144:
        /* <DEDUP_REMOVED lines=11> */
.L_x_147:
[----:B------:R-:W-:Y:S05]  /*4090*/  BSYNC B1 ;  /* 0x0000000000017941 */ /* 0x000fea0003800000 */
.L_x_146:
[----:B-1----:R-:W-:Y:S01]  /*40a0*/  @!P4 IMAD R3, R82, R153, R12 ;  /* 0x000000995203c224 */ /* 0x002fe200078e020c */
[----:B------:R-:W-:Y:S04]  /*40b0*/  BSSY B1, `(.L_x_148) ;  /* 0x0000006000017945 */ /* 0x000fe80003800000 */
[----:B------:R1:W-:Y:S01]  /*40c0*/  @!P4 STG.E.U8 desc[UR36][R6.64+0x70], R3 ;  /* 0x000070030600c986 */ /* 0x0003e2000c101124 */
[----:B------:R-:W-:Y:S05]  /*40d0*/  @P3 BRA `(.L_x_149) ;  /* 0x00000000000c3947 */ /* 0x000fea0003800000 */
[----:B--2---:R-:W1:Y:S02]  /*40e0*/  LDG.E.U8 R155, desc[UR36][R10.64+0x71] ;  /* 0x000071240a9b7981 */ /* 0x004e64000c1e1100 */
[----:B-1----:R-:W-:-:S05]  /*40f0*/  PRMT R3, R155, 0x8880, RZ ;  /* 0x000088809b037816 */ /* 0x002fca00000000ff */
[----:B------:R-:W-:-:S07]  /*4100*/  IMAD R12, R3, R154, RZ ;  /* 0x0000009a030c7224 */ /* 0x000fce00078e02ff */
.L_x_149:
[----:B------:R-:W-:Y:S05]  /*4110*/  BSYNC B1 ;  /* 0x0000000000017941 */ /* 0x000fea0003800000 */
.L_x_148:
[----:B------:R-:W-:Y:S01]  /*4120*/  @!P3 IMAD R83, R83, R153, R12 ;  /* 0x000000995353b224 */ /* 0x000fe200078e020c */
[----:B------:R-:W-:Y:S04]  /*4130*/  BSSY B1, `(.L_x_150) ;  /* 0x0000006000017945 */ /* 0x000fe80003800000 */
[----:B------:R0:W-:Y:S01]  /*4140*/  @!P3 STG.E.U8 desc[UR36][R6.64+0x71], R83 ;  /* 0x000071530600b986 */ /* 0x0001e2000c101124 */
[----:B------:R-:W-:Y:S05]  /*4150*/  @P5 BRA `(.L_x_151) ;  /* 0x00000000000c5947 */ /* 0x000fea0003800000 */
[----:B--2---:R-:W1:Y:S02]  /*4160*/  LDG.E.U8 R155, desc[UR36][R8.64+0x78] ;  /* 0x00007824089b7981 */ /* 0x004e64000c1e1100 */
[----:B-1----:R-:W-:-:S05]  /*4170*/  PRMT R3, R155, 0x8880, RZ ;  /* 0x000088809b037816 */ /* 0x002fca00000000ff */
[----:B------:R-:W-:-:S07]  /*4180*/  IMAD R12, R3, R154, RZ ;  /* 0x0000009a030c7224 */ /* 0x000fce00078e02ff */
.L_x_151:
[----:B------:R-:W-:Y:S05]  /*4190*/  BSYNC B1 ;  /* 0x0000000000017941 */ /* 0x000fea0003800000 */
.L_x_150:
[----:B-1----:R-:W-:Y:S01]  /*41a0*/  @!P5 IMAD R3, R84, R153, R12 ;  /* 0x000000995403d224 */ /* 0x002fe200078e020c */
[----:B------:R-:W-:Y:S04]  /*41b0*/  BSSY B1, `(.L_x_152) ;  /* 0x0000006000017945 */ /* 0x000fe80003800000 */
[----:B------:R1:W-:Y:S01]  /*41c0*/  @!P5 STG.E.U8 desc[UR36][R4.64+0x78], R3 ;  /* 0x000078030400d986 */ /* 0x0003e2000c101124 */
[----:B------:R-:W-:Y:S05]  /*41d0*/  @P2 BRA `(.L_x_153) ;  /* 0x00000000000c2947 */ /* 0x000fea0003800000 */
[----:B--2---:R-:W1:Y:S02]  /*41e0*/  LDG.E.U8 R155, desc[UR36][R8.64+0x79] ;  /* 0x00007924089b7981 */ /* 0x004e64000c1e1100 */
[----:B-1----:R-:W-:-:S05]  /*41f0*/  PRMT R3, R155, 0x8880, RZ ;  /* 0x000088809b037816 */ /* 0x002fca00000000ff */
[----:B------:R-:W-:-:S07]  /*4200*/  IMAD R12, R3, R154, RZ ;  /* 0x0000009a030c7224 */ /* 0x000fce00078e02ff */
.L_x_153:
[----:B------:R-:W-:Y:S05]  /*4210*/  BSYNC B1 ;  /* 0x0000000000017941 */ /* 0x000fea0003800000 */
.L_x_152:
        /* <DEDUP_REMOVED lines=11> */
.L_x_155:
[----:B------:R-:W-:Y:S05]  /*42d0*/  BSYNC B1 ;  /* 0x0000000000017941 */ /* 0x000fea0003800000 */
.L_x_154:
[----:B-1----:R-:W-:Y:S01]  /*42e0*/  @!P4 IMAD R3, R86, R153, R12 ;  /* 0x000000995603c224 */ /* 0x002fe200078e020c */
[----:B------:R-:W-:Y:S04]  /*42f0*/  BSSY B1, `(.L_x_156) ;  /* 0x0000006000017945 */ /* 0x000fe80003800000 */
[----:B------:R1:W-:Y:S01]  /*4300*/  @!P4 STG.E.U8 desc[UR36][R6.64+0x78], R3 ;  /* 0x000078030600c986 */ /* 0x0003e2000c101124 */
[----:B------:R-:W-:Y:S05]  /*4310*/  @P3 BRA `(.L_x_157) ;  /* 0x00000000000c3947 */ /* 0x000fea0003800000 */
[----:B--2---:R-:W1:Y:S02]  /*4320*/  LDG.E.U8 R155, desc[UR36][R10.64+0x79] ;  /* 0x000079240a9b7981 */ /* 0x004e64000c1e1100 */
[----:B-1----:R-:W-:-:S05]  /*4330*/  PRMT R3, R155, 0x8880, RZ ;  /* 0x000088809b037816 */ /* 0x002fca00000000ff */
[----:B------:R-:W-:-:S07]  /*4340*/  IMAD R12, R3, R154, RZ ;  /* 0x0000009a030c7224 */ /* 0x000fce00078e02ff */
.L_x_157:
[----:B------:R-:W-:Y:S05]  /*4350*/  BSYNC B1 ;  /* 0x0000000000017941 */ /* 0x000fea0003800000 */
.L_x_156:
[----:B------:R-:W-:Y:S01]  /*4360*/  @!P3 IMAD R87, R87, R153, R12 ;  /* 0x000000995757b224 */ /* 0x000fe200078e020c */
[----:B------:R-:W-:Y:S04]  /*4370*/  BSSY B1, `(.L_x_158) ;  /* 0x0000006000017945 */ /* 0x000fe80003800000 */
[----:B------:R0:W-:Y:S01]  /*4380*/  @!P3 STG.E.U8 desc[UR36][R6.64+0x79], R87 ;  /* 0x000079570600b986 */ /* 0x0001e2000c101124 */
[----:B------:R-:W-:Y:S05]  /*4390*/  @P5 BRA `(.L_x_159) ;  /* 0x00000000000c5947 */ /* 0x000fea0003800000 */
[----:B--2---:R-:W1:Y:S02]  /*43a0*/  LDG.E.U8 R155, desc[UR36][R8.64+0x80] ;  /* 0x00008024089b7981 */ /* 0x004e64000c1e1100 */
[----:B-1----:R-:W-:-:S05]  /*43b0*/  PRMT R3, R155, 0x8880, RZ ;  /* 0x000088809b037816 */ /* 0x002fca00000000ff */
[----:B------:R-:W-:-:S07]  /*43c0*/  IMAD R12, R3, R154, RZ ;  /* 0x0000009a030c7224 */ /* 0x000fce00078e02ff */
.L_x_159:
[----:B------:R-:W-:Y:S05]  /*43d0*/  BSYNC B1 ;  /* 0x0000000000017941 */ /* 0x000fea0003800000 */
.L_x_158:
[----:B-1----:R-:W-:Y:S01]  /*43e0*/  @!P5 IMAD R3, R88, R153, R12 ;  /* 0x000000995803d224 */ /* 0x002fe200078e020c */
[----:B------:R-:W-:Y:S04]  /*43f0*/  BSSY B1, `(.L_x_160) ;  /* 0x0000006000017945 */ /* 0x000fe80003800000 */
[----:B------:R1:W-:Y:S01]  /*4400*/  @!P5 STG.E.U8 desc[UR36][R4.64+0x80], R3 ;  /* 0x000080030400d986 */ /* 0x0003e2000c101124 */
[----:B------:R-:W-:Y:S05]  /*4410*/  @P2 BRA `(.L_x_161) ;  /* 0x00000000000c2947 */ /* 0x000fea0003800000 */
[----:B--2---:R-:W1:Y:S02]  /*4420*/  LDG.E.U8 R155, desc[UR36][R8.64+0x81] ;  /* 0x00008124089b7981 */ /* 0x004e64000c1e1100 */
[----:B-1----:R-:W-:-:S05]  /*4430*/  PRMT R3, R155, 0x8880, RZ ;  /* 0x000088809b037816 */ /* 0x002fca00000000ff */
[----:B------:R-:W-:-:S07]  /*4440*/  IMAD R12, R3, R154, RZ ;  /* 0x0000009a030c7224 */ /* 0x000fce00078e02ff */
.L_x_161:
[----:B------:R-:W-:Y:S05]  /*4450*/  BSYNC B1 ;  /* 0x0000000000017941 */ /* 0x000fea0003800000 */
.L_x_160:
        /* <DEDUP_REMOVED lines=11> */
.L_x_163:
[----:B------:R-:W-:Y:S05]  /*4510*/  BSYNC B1 ;  /* 0x0000000000017941 */ /* 0x000fea0003800000 */
.L_x_162:
[----:B-1----:R-:W-:Y:S01]  /*4520*/  @!P4 IMAD R3, R90, R153, R12 ;  /* 0x000000995a03c224 */ /* 0x002fe200078e020c */
[----:B------:R-:W-:Y:S04]  /*4530*/  BSSY B1, `(.L_x_164) ;  /* 0x0000006000017945 */ /* 0x000fe80003800000 */
[----:B------:R1:W-:Y:S01]  /*4540*/  @!P4 STG.E.U8 desc[UR36][R6.64+0x80], R3 ;  /* 0x000080030600c986 */ /* 0x0003e2000c101124 */
[----:B------:R-:W-:Y:S05]  /*4550*/  @P3 BRA `(.L_x_165) ;  /* 0x00000000000c3947 */ /* 0x000fea0003800000 */
[----:B--2---:R-:W1:Y:S02]  /*4560*/  LDG.E.U8 R155, desc[UR36][R10.64+0x81] ;  /* 0x000081240a9b7981 */ /* 0x004e64000c1e1100 */
[----:B-1----:R-:W-:-:S05]  /*4570*/  PRMT R3, R155, 0x8880, RZ ;  /* 0x000088809b037816 */ /* 0x002fca00000000ff */
[----:B------:R-:W-:-:S07]  /*4580*/  IMAD R12, R3, R154, RZ ;  /* 0x0000009a030c7224 */ /* 0x000fce00078e02ff */
.L_x_165:
[----:B------:R-:W-:Y:S05]  /*4590*/  BSYNC B1 ;  /* 0x0000000000017941 */ /* 0x000fea0003800000 */
.L_x_164:
[----:B------:R-:W-:Y:S01]  /*45a0*/  @!P3 IMAD R91, R91, R153, R12 ;  /* 0x000000995b5bb224 */ /* 0x000fe200078e020c */
[----:B------:R-:W-:Y:S04]  /*45b0*/  BSSY B1, `(.L_x_166) ;  /* 0x0000006000017945 */ /* 0x000fe80003800000 */
[----:B------:R0:W-:Y:S01]  /*45c0*/  @!P3 STG.E.U8 desc[UR36][R6.64+0x81], R91 ;  /* 0x0000815b0600b986 */ /* 0x0001e2000c101124 */
[----:B------:R-:W-:Y:S05]  /*45d0*/  @P5 BRA `(.L_x_167) ;  /* 0x00000000000c5947 */ /* 0x000fea0003800000 */
[----:B--2---:R-:W1:Y:S02]  /*45e0*/  LDG.E.U8 R155, desc[UR36][R8.64+0x88] ;  /* 0x00008824089b7981 */ /* 0x004e64000c1e1100 */
[----:B-1----:R-:W-:-:S05]  /*45f0*/  PRMT R3, R155, 0x8880, RZ ;  /* 0x000088809b037816 */ /* 0x002fca00000000ff */
[----:B------:R-:W-:-:S07]  /*4600*/  IMAD R12, R3, R154, RZ ;  /* 0x0000009a030c7224 */ /* 0x000fce00078e02ff */
.L_x_167:
[----:B------:R-:W-:Y:S05]  /*4610*/  BSYNC B1 ;  /* 0x0000000000017941 */ /* 0x000fea0003800000 */
.L_x_166:
[----:B-1----:R-:W-:Y:S01]  /*4620*/  @!P5 IMAD R3, R92, R153, R12 ;  /* 0x000000995c03d224 */ /* 0x002fe200078e020c */
[----:B------:R-:W-:Y:S04]  /*4630*/  BSSY B1, `(.L_x_168) ;  /* 0x0000006000017945 */ /* 0x000fe80003800000 */
[----:B------:R1:W-:Y:S01]  /*4640*/  @!P5 STG.E.U8 desc[UR36][R4.64+0x88], R3 ;  /* 0x000088030400d986 */ /* 0x0003e2000c101124 */
[----:B------:R-:W-:Y:S05]  /*4650*/  @P2 BRA `(.L_x_169) ;  /* 0x00000000000c2947 */ /* 0x000fea0003800000 */
[----:B--2---:R-:W1:Y:S02]  /*4660*/  LDG.E.U8 R155, desc[UR36][R8.64+0x89] ;  /* 0x00008924089b7981 */ /* 0x004e64000c1e1100 */
[----:B-1----:R-:W-:-:S05]  /*4670*/  PRMT R3, R155, 0x8880, RZ ;  /* 0x000088809b037816 */ /* 0x002fca00000000ff */
[----:B------:R-:W-:-:S07]  /*4680*/  IMAD R12, R3, R154, RZ ;  /* 0x0000009a030c7224 */ /* 0x000fce00078e02ff */
.L_x_169:
[----:B------:R-:W-:Y:S05]  /*4690*/  BSYNC B1 ;  /* 0x0000000000017941 */ /* 0x000fea0003800000 */
.L_x_168:
        /* <DEDUP_REMOVED lines=11> */
.L_x_171:
[----:B------:R-:W-:Y:S05]  /*4750*/  BSYNC B1 ;  /* 0x0000000000017941 */ /* 0x000fea0003800000 */
.L_x_170:
[----:B-1----:R-:W-:Y:S01]  /*4760*/  @!P4 IMAD R3, R94, R153, R12 ;  /* 0x000000995e03c224 */ /* 0x002fe200078e020c */
[----:B------:R-:W-:Y:S04]  /*4770*/  BSSY B1, `(.L_x_172) ;  /* 0x0000006000017945 */ /* 0x000fe80003800000 */
[----:B------:R1:W-:Y:S01]  /*4780*/  @!P4 STG.E.U8 desc[UR36][R6.64+0x88], R3 ;  /* 0x000088030600c986 */ /* 0x0003e2000c101124 */
[----:B------:R-:W-:Y:S05]  /*4790*/  @P3 BRA `(.L_x_173) ;  /* 0x00000000000c3947 */ /* 0x000fea0003800000 */
[----:B--2---:R-:W1:Y:S02]  /*47a0*/  LDG.E.U8 R155, desc[UR36][R10.64+0x89] ;  /* 0x000089240a9b7981 */ /* 0x004e64000c1e1100 */
[----:B-1----:R-:W-:-:S05]  /*47b0*/  PRMT R3, R155, 0x8880, RZ ;  /* 0x000088809b037816 */ /* 0x002fca00000000ff */
[----:B------:R-:W-:-:S07]  /*47c0*/  IMAD R12, R3, R154, RZ ;  /* 0x0000009a030c7224 */ /* 0x000fce00078e02ff */
.L_x_173:
[----:B------:R-:W-:Y:S05]  /*47d0*/  BSYNC B1 ;  /* 0x0000000000017941 */ /* 0x000fea0003800000 */
.L_x_172:
[----:B------:R-:W-:Y:S01]  /*47e0*/  @!P3 IMAD R95, R95, R153, R12 ;  /* 0x000000995f5fb224 */ /* 0x000fe200078e020c */
[----:B------:R-:W-:Y:S04]  /*47f0*/  BSSY B1, `(.L_x_174) ;  /* 0x0000006000017945 */ /* 0x000fe80003800000 */
[----:B------:R0:W-:Y:S01]  /*4800*/  @!P3 STG.E.U8 desc[UR36][R6.64+0x89], R95 ;  /* 0x0000895f0600b986 */ /* 0x0001e2000c101124 */
[----:B------:R-:W-:Y:S05]  /*4810*/  @P5 BRA `(.L_x_175) ;  /* 0x00000000000c5947 */ /* 0x000fea0003800000 */
[----:B--2---:R-:W1:Y:S02]  /*4820*/  LDG.E.U8 R155, desc[UR36][R8.64+0x90] ;  /* 0x00009024089b7981 */ /* 0x004e64000c1e1100 */
[----:B-1----:R-:W-:-:S05]  /*4830*/  PRMT R3, R155, 0x8880, RZ ;  /* 0x000088809b037816 */ /* 0x002fca00000000ff */
[----:B------:R-:W-:-:S07]  /*4840*/  IMAD R12, R3, R154, RZ ;  /* 0x0000009a030c7224 */ /* 0x000fce00078e02ff */
.L_x_175:
[----:B------:R-:W-:Y:S05]  /*4850*/  BSYNC B1 ;  /* 0x0000000000017941 */ /* 0x000fea0003800000 */
.L_x_174:
[----:B-1----:R-:W-:Y:S01]  /*4860*/  @!P5 IMAD R3, R96, R153, R12 ;  /* 0x000000996003d224 */ /* 0x002fe200078e020c */
[----:B------:R-:W-:Y:S04]  /*4870*/  BSSY B1, `(.L_x_176) ;  /* 0x0000006000017945 */ /* 0x000fe80003800000 */
[----:B------:R1:W-:Y:S01]  /*4880*/  @!P5 STG.E.U8 desc[UR36][R4.64+0x90], R3 ;  /* 0x000090030400d986 */ /* 0x0003e2000c101124 */
[----:B------:R-:W-:Y:S05]  /*4890*/  @P2 BRA `(.L_x_177) ;  /* 0x00000000000c2947 */ /* 0x000fea0003800000 */
[----:B--2---:R-:W1:Y:S02]  /*48a0*/  LDG.E.U8 R155, desc[UR36][R8.64+0x91] ;  /* 0x00009124089b7981 */ /* 0x004e64000c1e1100 */
[----:B-1----:R-:W-:-:S05]  /*48b0*/  PRMT R3, R155, 0x8880, RZ ;  /* 0x000088809b037816 */ /* 0x002fca00000000ff */
[----:B------:R-:W-:-:S07]  /*48c0*/  IMAD R12, R3, R154, RZ ;  /* 0x0000009a030c7224 */ /* 0x000fce00078e02ff */
.L_x_177:
[----:B------:R-:W-:Y:S05]  /*48d0*/  BSYNC B1 ;  /* 0x0000000000017941 */ /* 0x000fea0003800000 */
.L_x_176:
        /* <DEDUP_REMOVED lines=11> */
.L_x_179:
[----:B------:R-:W-:Y:S05]  /*4990*/  BSYNC B1 ;  /* 0x0000000000017941 */ /* 0x000fea0003800000 */
.L_x_178:
[----:B-1----:R-:W-:Y:S01]  /*49a0*/  @!P4 IMAD R3, R98, R153, R12 ;  /* 0x000000996203c224 */ /* 0x002fe200078e020c */
[----:B------:R-:W-:Y:S04]  /*49b0*/  BSSY B1, `(.L_x_180) ;  /* 0x0000006000017945 */ /* 0x000fe80003800000 */
[----:B------:R1:W-:Y:S01]  /*49c0*/  @!P4 STG.E.U8 desc[UR36][R6.64+0x90], R3 ;  /* 0x000090030600c986 */ /* 0x0003e2000c101124 */
[----:B------:R-:W-:Y:S05]  /*49d0*/  @P3 BRA `(.L_x_181) ;  /* 0x00000000000c3947 */ /* 0x000fea0003800000 */
[----:B--2---:R-:W1:Y:S02]  /*49e0*/  LDG.E.U8 R155, desc[UR36][R10.64+0x91] ;  /* 0x000091240a9b7981 */ /* 0x004e64000c1e1100 */
[----:B-1----:R-:W-:-:S05]  /*49f0*/  PRMT R3, R155, 0x8880, RZ ;  /* 0x000088809b037816 */ /* 0x002fca00000000ff */
[----:B------:R-:W-:-:S07]  /*4a00*/  IMAD R12, R3, R154, RZ ;  /* 0x0000009a030c7224 */ /* 0x000fce00078e02ff */
.L_x_181:
[----:B------:R-:W-:Y:S05]  /*4a10*/  BSYNC B1 ;  /* 0x0000000000017941 */ /* 0x000fea0003800000 */
.L_x_180:
[----:B------:R-:W-:Y:S01]  /*4a20*/  @!P3 IMAD R99, R99, R153, R12 ;  /* 0x000000996363b224 */ /* 0x000fe200078e020c */
[----:B------:R-:W-:Y:S04]  /*4a30*/  BSSY B1, `(.L_x_182) ;  /* 0x0000006000017945 */ /* 0x000fe80003800000 */
[----:B------:R0:W-:Y:S01]  /*4a40*/  @!P3 STG.E.U8 desc[UR36][R6.64+0x91], R99 ;  /* 0x000091630600b986 */ /* 0x0001e2000c101124 */
[----:B------:R-:W-:Y:S05]  /*4a50*/  @P5 BRA `(.L_x_183) ;  /* 0x00000000000c5947 */ /* 0x000fea0003800000 */
[----:B--2---:R-:W1:Y:S02]  /*4a60*/  LDG.E.U8 R155, desc[UR36][R8.64+0x98] ;  /* 0x00009824089b7981 */ /* 0x004e64000c1e1100 */
[----:B-1----:R-:W-:-:S05]  /*4a70*/  PRMT R3, R155, 0x8880, RZ ;  /* 0x000088809b037816 */ /* 0x002fca00000000ff */
[----:B------:R-:W-:-:S07]  /*4a80*/  IMAD R12, R3, R154, RZ ;  /* 0x0000009a030c7224 */ /* 0x000fce00078e02ff */
.L_x_183:
[----:B------:R-:W-:Y:S05]  /*4a90*/  BSYNC B1 ;  /* 0x0000000000017941 */ /* 0x000fea0003800000 */
.L_x_182:
[----:B-1----:R-:W-:Y:S01]  /*4aa0*/  @!P5 IMAD R3, R100, R153, R12 ;  /* 0x000000996403d224 */ /* 0x002fe200078e020c */
[----:B------:R-:W-:Y:S04]  /*4ab0*/  BSSY B1, `(.L_x_184) ;  /* 0x0000006000017945 */ /* 0x000fe80003800000 */
[----:B------:R1:W-:Y:S01]  /*4ac0*/  @!P5 STG.E.U8 desc[UR36][R4.64+0x98], R3 ;  /* 0x000098030400d986 */ /* 0x0003e2000c101124 */
[----:B------:R-:W-:Y:S05]  /*4ad0*/  @P2 BRA `(.L_x_185) ;  /* 0x00000000000c2947 */ /* 0x000fea0003800000 */
[----:B--2---:R-:W1:Y:S02]  /*4ae0*/  LDG.E.U8 R155, desc[UR36][R8.64+0x99] ;  /* 0x00009924089b7981 */ /* 0x004e64000c1e1100 */
[----:B-1----:R-:W-:-:S05]  /*4af0*/  PRMT R3, R155, 0x8880, RZ ;  /* 0x000088809b037816 */ /* 0x002fca00000000ff */
[----:B------:R-:W-:-:S07]  /*4b00*/  IMAD R12, R3, R154, RZ ;  /* 0x0000009a030c7224 */ /* 0x000fce00078e02ff */
.L_x_185:
[----:B------:R-:W-:Y:S05]  /*4b10*/  BSYNC B1 ;  /* 0x0000000000017941 */ /* 0x000fea0003800000 */
.L_x_184:
        /* <DEDUP_REMOVED lines=11> */
.L_x_187:
[----:B------:R-:W-:Y:S05]  /*4bd0*/  BSYNC B1 ;  /* 0x0000000000017941 */ /* 0x000fea0003800000 */
.L_x_186:
[----:B-1----:R-:W-:Y:S01]  /*4be0*/  @!P4 IMAD R3, R102, R153, R12 ;  /* 0x000000996603c224 */ /* 0x002fe200078e020c */
[----:B------:R-:W-:Y:S04]  /*4bf0*/  BSSY B1, `(.L_x_188) ;  /* 0x0000006000017945 */ /* 0x000fe80003800000 */
[----:B------:R1:W-:Y:S01]  /*4c00*/  @!P4 STG.E.U8 desc[UR36][R6.64+0x98], R3 ;  /* 0x000098030600c986 */ /* 0x0003e2000c101124 */
[----:B------:R-:W-:Y:S05]  /*4c10*/  @P3 BRA `(.L_x_189) ;  /* 0x00000000000c3947 */ /* 0x000fea0003800000 */
[----:B--2---:R-:W1:Y:S02]  /*4c20*/  LDG.E.U8 R155, desc[UR36][R10.64+0x99] ;  /* 0x000099240a9b7981 */ /* 0x004e64000c1e1100 */
[----:B-1----:R-:W-:-:S05]  /*4c30*/  PRMT R3, R155, 0x8880, RZ ;  /* 0x000088809b037816 */ /* 0x002fca00000000ff */
[----:B------:R-:W-:-:S07]  /*4c40*/  IMAD R12, R3, R154, RZ ;  /* 0x0000009a030c7224 */ /* 0x000fce00078e02ff */
.L_x_189:
[----:B------:R-:W-:Y:S05]  /*4c50*/  BSYNC B1 ;  /* 0x0000000000017941 */ /* 0x000fea0003800000 */
.L_x_188:
[----:B------:R-:W-:Y:S01]  /*4c60*/  @!P3 IMAD R103, R103, R153, R12 ;  /* 0x000000996767b224 */ /* 0x000fe200078e020c */
[----:B------:R-:W-:Y:S04]  /*4c70*/  BSSY B1, `(.L_x_190) ;  /* 0x0000006000017945 */ /* 0x000fe80003800000 */
[----:B------:R0:W-:Y:S01]  /*4c80*/  @!P3 STG.E.U8 desc[UR36][R6.64+0x99], R103 ;  /* 0x000099670600b986 */ /* 0x0001e2000c101124 */
[----:B------:R-:W-:Y:S05]  /*4c90*/  @P5 BRA `(.L_x_191) ;  /* 0x00000000000c5947 */ /* 0x000fea0003800000 */
[----:B--2---:R-:W1:Y:S02]  /*4ca0*/  LDG.E.U8 R155, desc[UR36][R8.64+0xa0] ;  /* 0x0000a024089b7981 */ /* 0x004e64000c1e1100 */
[----:B-1----:R-:W-:-:S05]  /*4cb0*/  PRMT R3, R155, 0x8880, RZ ;  /* 0x000088809b037816 */ /* 0x002fca00000000ff */
[----:B------:R-:W-:-:S07]  /*4cc0*/  IMAD R12, R3, R154, RZ ;  /* 0x0000009a030c7224 */ /* 0x000fce00078e02ff */
.L_x_191:
[----:B------:R-:W-:Y:S05]  /*4cd0*/  BSYNC B1 ;  /* 0x0000000000017941 */ /* 0x000fea0003800000 */
.L_x_190:
[----:B-1----:R-:W-:Y:S01]  /*4ce0*/  @!P5 IMAD R3, R104, R153, R12 ;  /* 0x000000996803d224 */ /* 0x002fe200078e020c */
[----:B------:R-:W-:Y:S04]  /*4cf0*/  BSSY B1, `(.L_x_192) ;  /* 0x0000006000017945 */ /* 0x000fe80003800000 */
[----:B------:R1:W-:Y:S01]  /*4d00*/  @!P5 STG.E.U8 desc[UR36][R4.64+0xa0], R3 ;  /* 0x0000a0030400d986 */ /* 0x0003e2000c101124 */
[----:B------:R-:W-:Y:S05]  /*4d10*/  @P2 BRA `(.L_x_193) ;  /* 0x00000000000c2947 */ /* 0x000fea0003800000 */
[----:B--2---:R-:W1:Y:S02]  /*4d20*/  LDG.E.U8 R155, desc[UR36][R8.64+0xa1] ;  /* 0x0000a124089b7981 */ /* 0x004e64000c1e1100 */
[----:B-1----:R-:W-:-:S05]  /*4d30*/  PRMT R3, R155, 0x8880, RZ ;  /* 0x000088809b037816 */ /* 0x002fca00000000ff */
[----:B------:R-:W-:-:S07]  /*4d40*/  IMAD R12, R3, R154, RZ ;  /* 0x0000009a030c7224 */ /* 0x000fce00078e02ff */
.L_x_193:
[----:B------:R-:W-:Y:S05]  /*4d50*/  BSYNC B1 ;  /* 0x0000000000017941 */ /* 0x000fea0003800000 */
.L_x_192:
        /* <DEDUP_REMOVED lines=11> */
.L_x_195:
[----:B------:R-:W-:Y:S05]  /*4e10*/  BSYNC B1 ;  /* 0x0000000000017941 */ /* 0x000fea0003800000 */
.L_x_194:
[----:B-1----:R-:W-:Y:S01]  /*4e20*/  @!P4 IMAD R3, R106, R153, R12 ;  /* 0x000000996a03c224 */ /* 0x002fe200078e020c */
[----:B------:R-:W-:Y:S04]  /*4e30*/  BSSY B1, `(.L_x_196) ;  /* 0x0000006000017945 */ /* 0x000fe80003800000 */
[----:B------:R1:W-:Y:S01]  /*4e40*/  @!P4 STG.E.U8 desc[UR36][R6.64+0xa0], R3 ;  /* 0x0000a0030600c986 */ /* 0x0003e2000c101124 */
[----:B------:R-:W-:Y:S05]  /*4e50*/  @P3 BRA `(.L_x_197) ;  /* 0x00000000000c3947 */ /* 0x000fea0003800000 */
[----:B--2---:R-:W1:Y:S02]  /*4e60*/  LDG.E.U8 R155, desc[UR36][R10.64+0xa1] ;  /* 0x0000a1240a9b7981 */ /* 0x004e64000c1e1100 */
[----:B-1----:R-:W-:-:S05]  /*4e70*/  PRMT R3, R155, 0x8880, RZ ;  /* 0x000088809b037816 */ /* 0x002fca00000000ff */
[----:B------:R-:W-:-:S07]  /*4e80*/  IMAD R12, R3, R154, RZ ;  /* 0x0000009a030c7224 */ /* 0x000fce00078e02ff */
.L_x_197:
[----:B------:R-:W-:Y:S05]  /*4e90*/  BSYNC B1 ;  /* 0x0000000000017941 */ /* 0x000fea0003800000 */
.L_x_196:
[----:B------:R-:W-:Y:S01]  /*4ea0*/  @!P3 IMAD R107, R107, R153, R12 ;  /* 0x000000996b6bb224 */ /* 0x000fe200078e020c */
[----:B------:R-:W-:Y:S04]  /*4eb0*/  BSSY B1, `(.L_x_198) ;  /* 0x0000006000017945 */ /* 0x000fe80003800000 */
[----:B------:R0:W-:Y:S01]  /*4ec0*/  @!P3 STG.E.U8 desc[UR36][R6.64+0xa1], R107 ;  /* 0x0000a16b0600b986 */ /* 0x0001e2000c101124 */
[----:B------:R-:W-:Y:S05]  /*4ed0*/  @P5 BRA `(.L_x_199) ;  /* 0x00000000000c5947 */ /* 0x000fea0003800000 */
[----:B--2---:R-:W1:Y:S02]  /*4ee0*/  LDG.E.U8 R155, desc[UR36][R8.64+0xa8] ;  /* 0x0000a824089b7981 */ /* 0x004e64000c1e1100 */
[----:B-1----:R-:W-:-:S05]  /*4ef0*/  PRMT R3, R155, 0x8880, RZ ;  /* 0x000088809b037816 */ /* 0x002fca00000000ff */
[----:B------:R-:W-:-:S07]  /*4f00*/  IMAD R12, R3, R154, RZ ;  /* 0x0000009a030c7224 */ /* 0x000fce00078e02ff */
.L_x_199:
[----:B------:R-:W-:Y:S05]  /*4f10*/  BSYNC B1 ;  /* 0x0000000000017941 */ /* 0x000fea0003800000 */
.L_x_198:
[----:B-1----:R-:W-:Y:S01]  /*4f20*/  @!P5 IMAD R3, R108, R153, R12 ;  /* 0x000000996c03d224 */ /* 0x002fe200078e020c */
[----:B------:R-:W-:Y:S04]  /*4f30*/  BSSY B1, `(.L_x_200) ;  /* 0x0000006000017945 */ /* 0x000fe80003800000 */
[----:B------:R1:W-:Y:S01]  /*4f40*/  @!P5 STG.E.U8 desc[UR36][R4.64+0xa8], R3 ;  /* 0x0000a8030400d986 */ /* 0x0003e2000c101124 */
[----:B------:R-:W-:Y:S05]  /*4f50*/  @P2 BRA `(.L_x_201) ;  /* 0x00000000000c2947 */ /* 0x000fea0003800000 */
[----:B--2---:R-:W1:Y:S02]  /*4f60*/  LDG.E.U8 R155, desc[UR36][R8.64+0xa9] ;  /* 0x0000a924089b7981 */ /* 0x004e64000c1e1100 */
[----:B-1----:R-:W-:-:S05]  /*4f70*/  PRMT R3, R155, 0x8880, RZ ;  /* 0x000088809b037816 */ /* 0x002fca00000000ff */
[----:B------:R-:W-:-:S07]  /*4f80*/  IMAD R12, R3, R154, RZ ;  /* 0x0000009a030c7224 */ /* 0x000fce00078e02ff */
.L_x_201:
[----:B------:R-:W-:Y:S05]  /*4f90*/  BSYNC B1 ;  /* 0x0000000000017941 */ /* 0x000fea0003800000 */
.L_x_200:
        /* <DEDUP_REMOVED lines=11> */
.L_x_203:
[----:B------:R-:W-:Y:S05]  /*5050*/  BSYNC B1 ;  /* 0x0000000000017941 */ /* 0x000fea0003800000 */
.L_x_202:
[----:B-1----:R-:W-:Y:S01]  /*5060*/  @!P4 IMAD R3, R110, R153, R12 ;  /* 0x000000996e03c224 */ /* 0x002fe200078e020c */
[----:B------:R-:W-:Y:S04]  /*5070*/  BSSY B1, `(.L_x_204) ;  /* 0x0000006000017945 */ /* 0x000fe80003800000 */
[----:B------:R1:W-:Y:S01]  /*5080*/  @!P4 STG.E.U8 desc[UR36][R6.64+0xa8], R3 ;  /* 0x0000a8030600c986 */ /* 0x0003e2000c101124 */
[----:B------:R-:W-:Y:S05]  /*5090*/  @P3 BRA `(.L_x_205) ;  /* 0x00000000000c3947 */ /* 0x000fea0003800000 */
[----:B--2---:R-:W1:Y:S02]  /*50a0*/  LDG.E.U8 R155, desc[UR36][R10.64+0xa9] ;  /* 0x0000a9240a9b7981 */ /* 0x004e64000c1e1100 */
[----:B-1----:R-:W-:-:S05]  /*50b0*/  PRMT R3, R155, 0x8880, RZ ;  /* 0x000088809b037816 */ /* 0x002fca00000000ff */
[----:B------:R-:W-:-:S07]  /*50c0*/  IMAD R12, R3, R154, RZ ;  /* 0x0000009a030c7224 */ /* 0x000fce00078e02ff */
.L_x_205:
[----:B------:R-:W-:Y:S05]  /*50d0*/  BSYNC B1 ;  /* 0x0000000000017941 */ /* 0x000fea0003800000 */
.L_x_204:
[----:B------:R-:W-:Y:S01]  /*50e0*/  @!P3 IMAD R111, R111, R153, R12 ;  /* 0x000000996f6fb224 */ /* 0x000fe200078e020c */
[----:B------:R-:W-:Y:S04]  /*50f0*/  BSSY B1, `(.L_x_206) ;  /* 0x0000006000017945 */ /* 0x000fe80003800000 */
[----:B------:R0:W-:Y:S01]  /*5100*/  @!P3 STG.E.U8 desc[UR36][R6.64+0xa9], R111 ;  /* 0x0000a96f0600b986 */ /* 0x0001e2000c101124 */
[----:B------:R-:W-:Y:S05]  /*5110*/  @P5 BRA `(.L_x_207) ;  /* 0x00000000000c5947 */ /* 0x000fea0003800000 */
[----:B--2---:R-:W1:Y:S02]  /*5120*/  LDG.E.U8 R155, desc[UR36][R8.64+0xb0] ;  /* 0x0000b024089b7981 */ /* 0x004e64000c1e1100 */
[----:B-1----:R-:W-:-:S05]  /*5130*/  PRMT R3, R155, 0x8880, RZ ;  /* 0x000088809b037816 */ /* 0x002fca00000000ff */
[----:B------:R-:W-:-:S07]  /*5140*/  IMAD R12, R3, R154, RZ ;  /* 0x0000009a030c7224 */ /* 0x000fce00078e02ff */
.L_x_207:
[----:B------:R-:W-:Y:S05]  /*5150*/  BSYNC B1 ;  /* 0x0000000000017941 */ /* 0x000fea0003800000 */
.L_x_206:
[----:B-1----:R-:W-:Y:S01]  /*5160*/  @!P5 IMAD R3, R112, R153, R12 ;  /* 0x000000997003d224 */ /* 0x002fe200078e020c */
[----:B------:R-:W-:Y:S04]  /*5170*/  BSSY B1, `(.L_x_208) ;  /* 0x0000006000017945 */ /* 0x000fe80003800000 */
[----:B------:R1:W-:Y:S01]  /*5180*/  @!P5 STG.E.U8 desc[UR36][R4.64+0xb0], R3 ;  /* 0x0000b0030400d986 */ /* 0x0003e2000c101124 */
[----:B------:R-:W-:Y:S05]  /*5190*/  @P2 BRA `(.L_x_209) ;  /* 0x00000000000c2947 */ /* 0x000fea0003800000 */
[----:B--2---:R-:W1:Y:S02]  /*51a0*/  LDG.E.U8 R155, desc[UR36][R8.64+0xb1] ;  /* 0x0000b124089b7981 */ /* 0x004e64000c1e1100 */
[----:B-1----:R-:W-:-:S05]  /*51b0*/  PRMT R3, R155, 0x8880, RZ ;  /* 0x000088809b037816 */ /* 0x002fca00000000ff */
[----:B------:R-:W-:-:S07]  /*51c0*/  IMAD R12, R3, R154, RZ ;  /* 0x0000009a030c7224 */ /* 0x000fce00078e02ff */
.L_x_209:
[----:B------:R-:W-:Y:S05]  /*51d0*/  BSYNC B1 ;  /* 0x0000000000017941 */ /* 0x000fea0003800000 */
.L_x_208:
        /* <DEDUP_REMOVED lines=11> */
.L_x_211:
[----:B------:R-:W-:Y:S05]  /*5290*/  BSYNC B1 ;  /* 0x0000000000017941 */ /* 0x000fea0003800000 */
.L_x_210:
[----:B-1----:R-:W-:Y:S01]  /*52a0*/  @!P4 IMAD R3, R114, R153, R12 ;  /* 0x000000997203c224 */ /* 0x002fe200078e020c */
[----:B------:R-:W-:Y:S04]  /*52b0*/  BSSY B1, `(.L_x_212) ;  /* 0x0000006000017945 */ /* 0x000fe80003800000 */
[----:B------:R1:W-:Y:S01]  /*52c0*/  @!P4 STG.E.U8 desc[UR36][R6.64+0xb0], R3 ;  /* 0x0000b0030600c986 */ /* 0x0003e2000c101124 */
[----:B------:R-:W-:Y:S05]  /*52d0*/  @P3 BRA `(.L_x_213) ;  /* 0x00000000000c3947 */ /* 0x000fea0003800000 */
[----:B--2---:R-:W1:Y:S02]  /*52e0*/  LDG.E.U8 R155, desc[UR36][R10.64+0xb1] ;  /* 0x0000b1240a9b7981 */ /* 0x004e64000c1e1100 */
[----:B-1----:R-:W-:-:S05]  /*52f0*/  PRMT R3, R155, 0x8880, RZ ;  /* 0x000088809b037816 */ /* 0x002fca00000000ff */
[----:B------:R-:W-:-:S07]  /*5300*/  IMAD R12, R3, R154, RZ ;  /* 0x0000009a030c7224 */ /* 0x000fce00078e02ff */
.L_x_213:
[----:B------:R-:W-:Y:S05]  /*5310*/  BSYNC B1 ;  /* 0x0000000000017941 */ /* 0x000fea0003800000 */
.L_x_212:
[----:B------:R-:W-:Y:S01]  /*5320*/  @!P3 IMAD R115, R115, R153, R12 ;  /* 0x000000997373b224 */ /* 0x000fe200078e020c */
[----:B------:R-:W-:Y:S04]  /*5330*/  BSSY B1, `(.L_x_214) ;  /* 0x0000006000017945 */ /* 0x000fe80003800000 */
[----:B------:R0:W-:Y:S01]  /*5340*/  @!P3 STG.E.U8 desc[UR36][R6.64+0xb1], R115 ;  /* 0x0000b1730600b986 */ /* 0x0001e2000c101124 */
[----:B------:R-:W-:Y:S05]  /*5350*/  @P5 BRA `(.L_x_215) ;  /* 0x00000000000c5947 */ /* 0x000fea0003800000 */
[----:B--2---:R-:W1:Y:S02]  /*5360*/  LDG.E.U8 R155, desc[UR36][R8.64+0xb8] ;  /* 0x0000b824089b7981 */ /* 0x004e64000c1e1100 */
[----:B-1----:R-:W-:-:S05]  /*5370*/  PRMT R3, R155, 0x8880, RZ ;  /* 0x000088809b037816 */ /* 0x002fca00000000ff */
[----:B------:R-:W-:-:S07]  /*5380*/  IMAD R12, R3, R154, RZ ;  /* 0x0000009a030c7224 */ /* 0x000fce00078e02ff */
.L_x_215:
[----:B------:R-:W-:Y:S05]  /*5390*/  BSYNC B1 ;  /* 0x0000000000017941 */ /* 0x000fea0003800000 */
.L_x_214:
[----:B-1----:R-:W-:Y:S01]  /*53a0*/  @!P5 IMAD R3, R116, R153, R12 ;  /* 0x000000997403d224 */ /* 0x002fe200078e020c */
[----:B------:R-:W-:Y:S04]  /*53b0*/  BSSY B1, `(.L_x_216) ;  /* 0x0000006000017945 */ /* 0x000fe80003800000 */
[----:B------:R1:W-:Y:S01]  /*53c0*/  @!P5 STG.E.U8 desc[UR36][R4.64+0xb8], R3 ;  /* 0x0000b8030400d986 */ /* 0x0003e2000c101124 */
[----:B------:R-:W-:Y:S05]  /*53d0*/  @P2 BRA `(.L_x_217) ;  /* 0x00000000000c2947 */ /* 0x000fea0003800000 */
[----:B--2---:R-:W1:Y:S02]  /*53e0*/  LDG.E.U8 R155, desc[UR36][R8.64+0xb9] ;  /* 0x0000b924089b7981 */ /* 0x004e64000c1e1100 */
[----:B-1----:R-:W-:-:S05]  /*53f0*/  PRMT R3, R155, 0x8880, RZ ;  /* 0x000088809b037816 */ /* 0x002fca00000000ff */
[----:B------:R-:W-:-:S07]  /*5400*/  IMAD R12, R3, R154, RZ ;  /* 0x0000009a030c7224 */ /* 0x000fce00078e02ff */
.L_x_217:
[----:B------:R-:W-:Y:S05]  /*5410*/  BSYNC B1 ;  /* 0x0000000000017941 */ /* 0x000fea0003800000 */
.L_x_216:
        /* <DEDUP_REMOVED lines=11> */
.L_x_219:
[----:B------:R-:W-:Y:S05]  /*54d0*/  BSYNC B1 ;  /* 0x0000000000017941 */ /* 0x000fea0003800000 */
.L_x_218:
[----:B-1----:R-:W-:Y:S01]  /*54e0*/  @!P4 IMAD R3, R118, R153, R12 ;  /* 0x000000997603c224 */ /* 0x002fe200078e020c */
[----:B------:R-:W-:Y:S04]  /*54f0*/  BSSY B1, `(.L_x_220) ;  /* 0x0000006000017945 */ /* 0x000fe80003800000 */
[----:B------:R1:W-:Y:S01]  /*5500*/  @!P4 STG.E.U8 desc[UR36][R6.64+0xb8], R3 ;  /* 0x0000b8030600c986 */ /* 0x0003e2000c101124 */
[----:B------:R-:W-:Y:S05]  /*5510*/  @P3 BRA `(.L_x_221) ;  /* 0x00000000000c3947 */ /* 0x000fea0003800000 */
[----:B--2---:R-:W1:Y:S02]  /*5520*/  LDG.E.U8 R155, desc[UR36][R10.64+0xb9] ;  /* 0x0000b9240a9b7981 */ /* 0x004e64000c1e1100 */
[----:B-1----:R-:W-:-:S05]  /*5530*/  PRMT R3, R155, 0x8880, RZ ;  /* 0x000088809b037816 */ /* 0x002fca00000000ff */
[----:B------:R-:W-:-:S07]  /*5540*/  IMAD R12, R3, R154, RZ ;  /* 0x0000009a030c7224 */ /* 0x000fce00078e02ff */
.L_x_221:
[----:B------:R-:W-:Y:S05]  /*5550*/  BSYNC B1 ;  /* 0x0000000000017941 */ /* 0x000fea0003800000 */
.L_x_220:
[----:B------:R-:W-:Y:S01]  /*5560*/  @!P3 IMAD R119, R119, R153, R12 ;  /* 0x000000997777b224 */ /* 0x000fe200078e020c */
[----:B------:R-:W-:Y:S04]  /*5570*/  BSSY B1, `(.L_x_222) ;  /* 0x0000006000017945 */ /* 0x000fe80003800000 */
[----:B------:R0:W-:Y:S01]  /*5580*/  @!P3 STG.E.U8 desc[UR36][R6.64+0xb9], R119 ;  /* 0x0000b9770600b986 */ /* 0x0001e2000c101124 */
[----:B------:R-:W-:Y:S05]  /*5590*/  @P5 BRA `(.L_x_223) ;  /* 0x00000000000c5947 */ /* 0x000fea0003800000 */
[----:B--2---:R-:W1:Y:S02]  /*55a0*/  LDG.E.U8 R155, desc[UR36][R8.64+0xc0] ;  /* 0x0000c024089b7981 */ /* 0x004e64000c1e1100 */
[----:B-1----:R-:W-:-:S05]  /*55b0*/  PRMT R3, R155, 0x8880, RZ ;  /* 0x000088809b037816 */ /* 0x002fca00000000ff */
[----:B------:R-:W-:-:S07]  /*55c0*/  IMAD R12, R3, R154, RZ ;  /* 0x0000009a030c7224 */ /* 0x000fce00078e02ff */
.L_x_223:
[----:B------:R-:W-:Y:S05]  /*55d0*/  BSYNC B1 ;  /* 0x0000000000017941 */ /* 0x000fea0003800000 */
.L_x_222:
[----:B-1----:R-:W-:Y:S01]  /*55e0*/  @!P5 IMAD R3, R120, R153, R12 ;  /* 0x000000997803d224 */ /* 0x002fe200078e020c */
[----:B------:R-:W-:Y:S04]  /*55f0*/  BSSY B1, `(.L_x_224) ;  /* 0x0000006000017945 */ /* 0x000fe80003800000 */
[----:B------:R1:W-:Y:S01]  /*5600*/  @!P5 STG.E.U8 desc[UR36][R4.64+0xc0], R3 ;  /* 0x0000c0030400d986 */ /* 0x0003e2000c101124 */
[----:B------:R-:W-:Y:S05]  /*5610*/  @P2 BRA `(.L_x_225) ;  /* 0x00000000000c2947 */ /* 0x000fea0003800000 */
[----:B--2---:R-:W1:Y:S02]  /*5620*/  LDG.E.U8 R155, desc[UR36][R8.64+0xc1] ;  /* 0x0000c124089b7981 */ /* 0x004e64000c1e1100 */
[----:B-1----:R-:W-:-:S05]  /*5630*/  PRMT R3, R155, 0x8880, RZ ;  /* 0x000088809b037816 */ /* 0x002fca00000000ff */
[----:B------:R-:W-:-:S07]  /*5640*/  IMAD R12, R3, R154, RZ ;  /* 0x0000009a030c7224 */ /* 0x000fce00078e02ff */
.L_x_225:
[----:B------:R-:W-:Y:S05]  /*5650*/  BSYNC B1 ;  /* 0x0000000000017941 */ /* 0x000fea0003800000 */
.L_x_224:
        /* <DEDUP_REMOVED lines=11> */
.L_x_227:
[----:B------:R-:W-:Y:S05]  /*5710*/  BSYNC B1 ;  /* 0x0000000000017941 */ /* 0x000fea0003800000 */
.L_x_226:
[----:B-1----:R-:W-:Y:S01]  /*5720*/  @!P4 IMAD R3, R122, R153, R12 ;  /* 0x000000997a03c224 */ /* 0x002fe200078e020c */
[----:B------:R-:W-:Y:S04]  /*5730*/  BSSY B1, `(.L_x_228) ;  /* 0x0000006000017945 */ /* 0x000fe80003800000 */
[----:B------:R1:W-:Y:S01]  /*5740*/  @!P4 STG.E.U8 desc[UR36][R6.64+0xc0], R3 ;  /* 0x0000c0030600c986 */ /* 0x0003e2000c101124 */
[----:B------:R-:W-:Y:S05]  /*5750*/  @P3 BRA `(.L_x_229) ;  /* 0x00000000000c3947 */ /* 0x000fea0003800000 */
[----:B--2---:R-:W1:Y:S02]  /*5760*/  LDG.E.U8 R155, desc[UR36][R10.64+0xc1] ;  /* 0x0000c1240a9b7981 */ /* 0x004e64000c1e1100 */
[----:B-1----:R-:W-:-:S05]  /*5770*/  PRMT R3, R155, 0x8880, RZ ;  /* 0x000088809b037816 */ /* 0x002fca00000000ff */
[----:B------:R-:W-:-:S07]  /*5780*/  IMAD R12, R3, R154, RZ ;  /* 0x0000009a030c7224 */ /* 0x000fce00078e02ff */
.L_x_229:
[----:B------:R-:W-:Y:S05]  /*5790*/  BSYNC B1 ;  /* 0x0000000000017941 */ /* 0x000fea0003800000 */
.L_x_228:
[----:B------:R-:W-:Y:S01]  /*57a0*/  @!P3 IMAD R123, R123, R153, R12 ;  /* 0x000000997b7bb224 */ /* 0x000fe200078e020c */
[----:B------:R-:W-:Y:S04]  /*57b0*/  BSSY B1, `(.L_x_230) ;  /* 0x0000006000017945 */ /* 0x000fe80003800000 */
[----:B------:R0:W-:Y:S01]  /*57c0*/  @!P3 STG.E.U8 desc[UR36][R6.64+0xc1], R123 ;  /* 0x0000c17b0600b986 */ /* 0x0001e2000c101124 */
[----:B------:R-:W-:Y:S05]  /*57d0*/  @P5 BRA `(.L_x_231) ;  /* 0x00000000000c5947 */ /* 0x000fea0003800000 */
[----:B--2---:R-:W1:Y:S02]  /*57e0*/  LDG.E.U8 R155, desc[UR36][R8.64+0xc8] ;  /* 0x0000c824089b7981 */ /* 0x004e64000c1e1100 */
[----:B-1----:R-:W-:-:S05]  /*57f0*/  PRMT R3, R155, 0x8880, RZ ;  /* 0x000088809b037816 */ /* 0x002fca00000000ff */
[----:B------:R-:W-:-:S07]  /*5800*/  IMAD R12, R3, R154, RZ ;  /* 0x0000009a030c7224 */ /* 0x000fce00078e02ff */
.L_x_231:
[----:B------:R-:W-:Y:S05]  /*5810*/  BSYNC B1 ;  /* 0x0000000000017941 */ /* 0x000fea0003800000 */
.L_x_230:
[----:B-1----:R-:W-:Y:S01]  /*5820*/  @!P5 IMAD R3, R124, R153, R12 ;  /* 0x000000997c03d224 */ /* 0x002fe200078e020c */
[----:B------:R-:W-:Y:S04]  /*5830*/  BSSY B1, `(.L_x_232) ;  /* 0x0000006000017945 */ /* 0x000fe80003800000 */
[----:B------:R1:W-:Y:S01]  /*5840*/  @!P5 STG.E.U8 desc[UR36][R4.64+0xc8], R3 ;  /* 0x0000c8030400d986 */ /* 0x0003e2000c101124 */
[----:B------:R-:W-:Y:S05]  /*5850*/  @P2 BRA `(.L_x_233) ;  /* 0x00000000000c2947 */ /* 0x000fea0003800000 */
[----:B--2---:R-:W1:Y:S02]  /*5860*/  LDG.E.U8 R155, desc[UR36][R8.64+0xc9] ;  /* 0x0000c924089b7981 */ /* 0x004e64000c1e1100 */
[----:B-1----:R-:W-:-:S05]  /*5870*/  PRMT R3, R155, 0x8880, RZ ;  /* 0x000088809b037816 */ /* 0x002fca00000000ff */
[----:B------:R-:W-:-:S07]  /*5880*/  IMAD R12, R3, R154, RZ ;  /* 0x0000009a030c7224 */ /* 0x000fce00078e02ff */
.L_x_233:
[----:B------:R-:W-:Y:S05]  /*5890*/  BSYNC B1 ;  /* 0x0000000000017941 */ /* 0x000fea0003800000 */
.L_x_232:
        /* <DEDUP_REMOVED lines=11> */
.L_x_235:
[----:B------:R-:W-:Y:S05]  /*5950*/  BSYNC B1 ;  /* 0x0000000000017941 */ /* 0x000fea0003800000 */
.L_x_234:
[----:B-1----:R-:W-:Y:S01]  /*5960*/  @!P4 IMAD R3, R126, R153, R12 ;  /* 0x000000997e03c224 */ /* 0x002fe200078e020c */
[----:B------:R-:W-:Y:S04]  /*5970*/  BSSY B1, `(.L_x_236) ;  /* 0x0000006000017945 */ /* 0x000fe80003800000 */
[----:B------:R1:W-:Y:S01]  /*5980*/  @!P4 STG.E.U8 desc[UR36][R6.64+0xc8], R3 ;  /* 0x0000c8030600c986 */ /* 0x0003e2000c101124 */
[----:B------:R-:W-:Y:S05]  /*5990*/  @P3 BRA `(.L_x_237) ;  /* 0x00000000000c3947 */ /* 0x000fea0003800000 */
[----:B--2---:R-:W1:Y:S02]  /*59a0*/  LDG.E.U8 R155, desc[UR36][R10.64+0xc9] ;  /* 0x0000c9240a9b7981 */ /* 0x004e64000c1e1100 */
[----:B-1----:R-:W-:-:S05]  /*59b0*/  PRMT R3, R155, 0x8880, RZ ;  /* 0x000088809b037816 */ /* 0x002fca00000000ff */
[----:B------:R-:W-:-:S07]  /*59c0*/  IMAD R12, R3, R154, RZ ;  /* 0x0000009a030c7224 */ /* 0x000fce00078e02ff */
.L_x_237:
[----:B------:R-:W-:Y:S05]  /*59d0*/  BSYNC B1 ;  /* 0x0000000000017941 */ /* 0x000fea0003800000 */
.L_x_236:
[----:B------:R-:W-:Y:S01]  /*59e0*/  @!P3 IMAD R127, R127, R153, R12 ;  /* 0x000000997f7fb224 */ /* 0x000fe200078e020c */
[----:B------:R-:W-:Y:S04]  /*59f0*/  BSSY B1, `(.L_x_238) ;  /* 0x0000006000017945 */ /* 0x000fe80003800000 */
[----:B------:R0:W-:Y:S01]  /*5a00*/  @!P3 STG.E.U8 desc[UR36][R6.64+0xc9], R127 ;  /* 0x0000c97f0600b986 */ /* 0x0001e2000c101124 */
[----:B------:R-:W-:Y:S05]  /*5a10*/  @P5 BRA `(.L_x_239) ;  /* 0x00000000000c5947 */ /* 0x000fea0003800000 */
[----:B--2---:R-:W1:Y:S02]  /*5a20*/  LDG.E.U8 R155, desc[UR36][R8.64+0xd0] ;  /* 0x0000d024089b7981 */ /* 0x004e64000c1e1100 */
[----:B-1----:R-:W-:-:S05]  /*5a30*/  PRMT R3, R155, 0x8880, RZ ;  /* 0x000088809b037816 */ /* 0x002fca00000000ff */
[----:B------:R-:W-:-:S07]  /*5a40*/  IMAD R12, R3, R154, RZ ;  /* 0x0000009a030c7224 */ /* 0x000fce00078e02ff */
.L_x_239:
[----:B------:R-:W-:Y:S05]  /*5a50*/  BSYNC B1 ;  /* 0x0000000000017941 */ /* 0x000fea0003800000 */
.L_x_238:
[----:B-1----:R-:W-:Y:S01]  /*5a60*/  @!P5 IMAD R3, R128, R153, R12 ;  /* 0x000000998003d224 */ /* 0x002fe200078e020c */
[----:B------:R-:W-:Y:S04]  /*5a70*/  BSSY B1, `(.L_x_240) ;  /* 0x0000006000017945 */ /* 0x000fe80003800000 */
[----:B------:R1:W-:Y:S01]  /*5a80*/  @!P5 STG.E.U8 desc[UR36][R4.64+0xd0], R3 ;  /* 0x0000d0030400d986 */ /* 0x0003e2000c101124 */
[----:B------:R-:W-:Y:S05]  /*5a90*/  @P2 BRA `(.L_x_241) ;  /* 0x00000000000c2947 */ /* 0x000fea0003800000 */
[----:B--2---:R-:W1:Y:S02]  /*5aa0*/  LDG.E.U8 R155, desc[UR36][R8.64+0xd1] ;  /* 0x0000d124089b7981 */ /* 0x004e64000c1e1100 */
[----:B-1----:R-:W-:-:S05]  /*5ab0*/  PRMT R3, R155, 0x8880, RZ ;  /* 0x000088809b037816 */ /* 0x002fca00000000ff */
[----:B------:R-:W-:-:S07]  /*5ac0*/  IMAD R12, R3, R154, RZ ;  /* 0x0000009a030c7224 */ /* 0x000fce00078e02ff */
.L_x_241:
[----:B------:R-:W-:Y:S05]  /*5ad0*/  BSYNC B1 ;  /* 0x0000000000017941 */ /* 0x000fea0003800000 */
.L_x_240:
        /* <DEDUP_REMOVED lines=11> */
.L_x_243:
[----:B------:R-:W-:Y:S05]  /*5b90*/  BSYNC B1 ;  /* 0x0000000000017941 */ /* 0x000fea0003800000 */
.L_x_242:
[----:B-1----:R-:W-:Y:S01]  /*5ba0*/  @!P4 IMAD R3, R130, R153, R12 ;  /* 0x000000998203c224 */ /* 0x002fe200078e020c */
[----:B------:R-:W-:Y:S04]  /*5bb0*/  BSSY B1, `(.L_x_244) ;  /* 0x0000006000017945 */ /* 0x000fe80003800000 */
[----:B------:R1:W-:Y:S01]  /*5bc0*/  @!P4 STG.E.U8 desc[UR36][R6.64+0xd0], R3 ;  /* 0x0000d0030600c986 */ /* 0x0003e2000c101124 */
[----:B------:R-:W-:Y:S05]  /*5bd0*/  @P3 BRA `(.L_x_245) ;  /* 0x00000000000c3947 */ /* 0x000fea0003800000 */
[----:B--2---:R-:W1:Y:S02]  /*5be0*/  LDG.E.U8 R155, desc[UR36][R10.64+0xd1] ;  /* 0x0000d1240a9b7981 */ /* 0x004e64000c1e1100 */
[----:B-1----:R-:W-:-:S05]  /*5bf0*/  PRMT R3, R155, 0x8880, RZ ;  /* 0x000088809b037816 */ /* 0x002fca00000000ff */
[----:B------:R-:W-:-:S07]  /*5c00*/  IMAD R12, R3, R154, RZ ;  /* 0x0000009a030c7224 */ /* 0x000fce00078e02ff */
.L_x_245:
[----:B------:R-:W-:Y:S05]  /*5c10*/  BSYNC B1 ;  /* 0x0000000000017941 */ /* 0x000fea0003800000 */
.L_x_244:
[----:B------:R-:W-:Y:S01]  /*5c20*/  @!P3 IMAD R131, R131, R153, R12 ;  /* 0x000000998383b224 */ /* 0x000fe200078e020c */
[----:B------:R-:W-:Y:S04]  /*5c30*/  BSSY B1, `(.L_x_246) ;  /* 0x0000006000017945 */ /* 0x000fe80003800000 */
[----:B------:R0:W-:Y:S01]  /*5c40*/  @!P3 STG.E.U8 desc[UR36][R6.64+0xd1], R131 ;  /* 0x0000d1830600b986 */ /* 0x0001e2000c101124 */
[----:B------:R-:W-:Y:S05]  /*5c50*/  @P5 BRA `(.L_x_247) ;  /* 0x00000000000c5947 */ /* 0x000fea0003800000 */
[----:B--2---:R-:W1:Y:S02]  /*5c60*/  LDG.E.U8 R155, desc[UR36][R8.64+0xd8] ;  /* 0x0000d824089b7981 */ /* 0x004e64000c1e1100 */
[----:B-1----:R-:W-:-:S05]  /*5c70*/  PRMT R3, R155, 0x8880, RZ ;  /* 0x000088809b037816 */ /* 0x002fca00000000ff */
[----:B------:R-:W-:-:S07]  /*5c80*/  IMAD R12, R3, R154, RZ ;  /* 0x0000009a030c7224 */ /* 0x000fce00078e02ff */
.L_x_247:
[----:B------:R-:W-:Y:S05]  /*5c90*/  BSYNC B1 ;  /* 0x0000000000017941 */ /* 0x000fea0003800000 */
.L_x_246:
[----:B-1----:R-:W-:Y:S01]  /*5ca0*/  @!P5 IMAD R3, R132, R153, R12 ;  /* 0x000000998403d224 */ /* 0x002fe200078e020c */
[----:B------:R-:W-:Y:S04]  /*5cb0*/  BSSY B1, `(.L_x_248) ;  /* 0x0000006000017945 */ /* 0x000fe80003800000 */
[----:B------:R1:W-:Y:S01]  /*5cc0*/  @!P5 STG.E.U8 desc[UR36][R4.64+0xd8], R3 ;  /* 0x0000d8030400d986 */ /* 0x0003e2000c101124 */
[----:B------:R-:W-:Y:S05]  /*5cd0*/  @P2 BRA `(.L_x_249) ;  /* 0x00000000000c2947 */ /* 0x000fea0003800000 */
[----:B--2---:R-:W1:Y:S02]  /*5ce0*/  LDG.E.U8 R155, desc[UR36][R8.64+0xd9] ;  /* 0x0000d924089b7981 */ /* 0x004e64000c1e1100 */
[----:B-1----:R-:W-:-:S05]  /*5cf0*/  PRMT R3, R155, 0x8880, RZ ;  /* 0x000088809b037816 */ /* 0x002fca00000000ff */
[----:B------:R-:W-:-:S07]  /*5d00*/  IMAD R12, R3, R154, RZ ;  /* 0x0000009a030c7224 */ /* 0x000fce00078e02ff */
.L_x_249:
[----:B------:R-:W-:Y:S05]  /*5d10*/  BSYNC B1 ;  /* 0x0000000000017941 */ /* 0x000fea0003800000 */
.L_x_248:
        /* <DEDUP_REMOVED lines=11> */
.L_x_251:
[----:B------:R-:W-:Y:S05]  /*5dd0*/  BSYNC B1 ;  /* 0x0000000000017941 */ /* 0x000fea0003800000 */
.L_x_250:
[----:B-1----:R-:W-:Y:S01]  /*5de0*/  @!P4 IMAD R3, R134, R153, R12 ;  /* 0x000000998603c224 */ /* 0x002fe200078e020c */
[----:B------:R-:W-:Y:S04]  /*5df0*/  BSSY B1, `(.L_x_252) ;  /* 0x0000006000017945 */ /* 0x000fe80003800000 */
[----:B------:R1:W-:Y:S01]  /*5e00*/  @!P4 STG.E.U8 desc[UR36][R6.64+0xd8], R3 ;  /* 0x0000d8030600c986 */ /* 0x0003e2000c101124 */
[----:B------:R-:W-:Y:S05]  /*5e10*/  @P3 BRA `(.L_x_253) ;  /* 0x00000000000c3947 */ /* 0x000fea0003800000 */
[----:B--2---:R-:W1:Y:S02]  /*5e20*/  LDG.E.U8 R155, desc[UR36][R10.64+0xd9] ;  /* 0x0000d9240a9b7981 */ /* 0x004e64000c1e1100 */
[----:B-1----:R-:W-:-:S05]  /*5e30*/  PRMT R3, R155, 0x8880, RZ ;  /* 0x000088809b037816 */ /* 0x002fca00000000ff */
[----:B------:R-:W-:-:S07]  /*5e40*/  IMAD R12, R3, R154, RZ ;  /* 0x0000009a030c7224 */ /* 0x000fce00078e02ff */
.L_x_253:
[----:B------:R-:W-:Y:S05]  /*5e50*/  BSYNC B1 ;  /* 0x0000000000017941 */ /* 0x000fea0003800000 */
.L_x_252:
[----:B------:R-:W-:Y:S01]  /*5e60*/  @!P3 IMAD R135, R135, R153, R12 ;  /* 0x000000998787b224 */ /* 0x000fe200078e020c */
[----:B------:R-:W-:Y:S04]  /*5e70*/  BSSY B1, `(.L_x_254) ;  /* 0x0000006000017945 */ /* 0x000fe80003800000 */
[----:B------:R0:W-:Y:S01]  /*5e80*/  @!P3 STG.E.U8 desc[UR36][R6.64+0xd9], R135 ;  /* 0x0000d9870600b986 */ /* 0x0001e2000c101124 */
[----:B------:R-:W-:Y:S05]  /*5e90*/  @P5 BRA `(.L_x_255) ;  /* 0x00000000000c5947 */ /* 0x000fea0003800000 */
[----:B--2---:R-:W1:Y:S02]  /*5ea0*/  LDG.E.U8 R155, desc[UR36][R8.64+0xe0] ;  /* 0x0000e024089b7981 */ /* 0x004e64000c1e1100 */
[----:B-1----:R-:W-:-:S05]  /*5eb0*/  PRMT R3, R155, 0x8880, RZ ;  /* 0x000088809b037816 */ /* 0x002fca00000000ff */
[----:B------:R-:W-:-:S07]  /*5ec0*/  IMAD R12, R3, R154, RZ ;  /* 0x0000009a030c7224 */ /* 0x000fce00078e02ff */
.L_x_255:
[----:B------:R-:W-:Y:S05]  /*5ed0*/  BSYNC B1 ;  /* 0x0000000000017941 */ /* 0x000fea0003800000 */
.L_x_254:
[----:B-1----:R-:W-:Y:S01]  /*5ee0*/  @!P5 IMAD R3, R136, R153, R12 ;  /* 0x000000998803d224 */ /* 0x002fe200078e020c */
[----:B------:R-:W-:Y:S04]  /*5ef0*/  BSSY B1, `(.L_x_256) ;  /* 0x0000006000017945 */ /* 0x000fe80003800000 */
[----:B------:R1:W-:Y:S01]  /*5f00*/  @!P5 STG.E.U8 desc[UR36][R4.64+0xe0], R3 ;  /* 0x0000e0030400d986 */ /* 0x0003e2000c101124 */
[----:B------:R-:W-:Y:S05]  /*5f10*/  @P2 BRA `(.L_x_257) ;  /* 0x00000000000c2947 */ /* 0x000fea0003800000 */
[----:B--2---:R-:W1:Y:S02]  /*5f20*/  LDG.E.U8 R155, desc[UR36][R8.64+0xe1] ;  /* 0x0000e124089b7981 */ /* 0x004e64000c1e1100 */
[----:B-1----:R-:W-:-:S05]  /*5f30*/  PRMT R3, R155, 0x8880, RZ ;  /* 0x000088809b037816 */ /* 0x002fca00000000ff */
[----:B------:R-:W-:-:S07]  /*5f40*/  IMAD R12, R3, R154, RZ ;  /* 0x0000009a030c7224 */ /* 0x000fce00078e02ff */
.L_x_257:
[----:B------:R-:W-:Y:S05]  /*5f50*/  BSYNC B1 ;  /* 0x0000000000017941 */ /* 0x000fea0003800000 */
.L_x_256:
        /* <DEDUP_REMOVED lines=11> */
.L_x_259:
[----:B------:R-:W-:Y:S05]  /*6010*/  BSYNC B1 ;  /* 0x0000000000017941 */ /* 0x000fea0003800000 */
.L_x_258:
[----:B-1----:R-:W-:Y:S01]  /*6020*/  @!P4 IMAD R3, R138, R153, R12 ;  /* 0x000000998a03c224 */ /* 0x002fe200078e020c */
[----:B------:R-:W-:Y:S04]  /*6030*/  BSSY B1, `(.L_x_260) ;  /* 0x0000006000017945 */ /* 0x000fe80003800000 */
[----:B------:R1:W-:Y:S01]  /*6040*/  @!P4 STG.E.U8 desc[UR36][R6.64+0xe0], R3 ;  /* 0x0000e0030600c986 */ /* 0x0003e2000c101124 */
[----:B------:R-:W-:Y:S05]  /*6050*/  @P3 BRA `(.L_x_261) ;  /* 0x00000000000c3947 */ /* 0x000fea0003800000 */
[----:B--2---:R-:W1:Y:S02]  /*6060*/  LDG.E.U8 R155, desc[UR36][R10.64+0xe1] ;  /* 0x0000e1240a9b7981 */ /* 0x004e64000c1e1100 */
[----:B-1----:R-:W-:-:S05]  /*6070*/  PRMT R3, R155, 0x8880, RZ ;  /* 0x000088809b037816 */ /* 0x002fca00000000ff */
[----:B------:R-:W-:-:S07]  /*6080*/  IMAD R12, R3, R154, RZ ;  /* 0x0000009a030c7224 */ /* 0x000fce00078e02ff */
.L_x_261:
[----:B------:R-:W-:Y:S05]  /*6090*/  BSYNC B1 ;  /* 0x0000000000017941 */ /* 0x000fea0003800000 */
.L_x_260:
[----:B------:R-:W-:Y:S01]  /*60a0*/  @!P3 IMAD R139, R139, R153, R12 ;  /* 0x000000998b8bb224 */ /* 0x000fe200078e020c */
[----:B------:R-:W-:Y:S04]  /*60b0*/  BSSY B1, `(.L_x_262) ;  /* 0x0000006000017945 */ /* 0x000fe80003800000 */
[----:B------:R0:W-:Y:S01]  /*60c0*/  @!P3 STG.E.U8 desc[UR36][R6.64+0xe1], R139 ;  /* 0x0000e18b0600b986 */ /* 0x0001e2000c101124 */
[----:B------:R-:W-:Y:S05]  /*60d0*/  @P5 BRA `(.L_x_263) ;  /* 0x00000000000c5947 */ /* 0x000fea0003800000 */
[----:B--2---:R-:W1:Y:S02]  /*60e0*/  LDG.E.U8 R155, desc[UR36][R8.64+0xe8] ;  /* 0x0000e824089b7981 */ /* 0x004e64000c1e1100 */
[----:B-1----:R-:W-:-:S05]  /*60f0*/  PRMT R3, R155, 0x8880, RZ ;  /* 0x000088809b037816 */ /* 0x002fca00000000ff */
[----:B------:R-:W-:-:S07]  /*6100*/  IMAD R12, R3, R154, RZ ;  /* 0x0000009a030c7224 */ /* 0x000fce00078e02ff */
.L_x_263:
[----:B------:R-:W-:Y:S05]  /*6110*/  BSYNC B1 ;  /* 0x0000000000017941 */ /* 0x000fea0003800000 */
.L_x_262:
[----:B-1----:R-:W-:Y:S01]  /*6120*/  @!P5 IMAD R3, R140, R153, R12 ;  /* 0x000000998c03d224 */ /* 0x002fe200078e020c */
[----:B------:R-:W-:Y:S04]  /*6130*/  BSSY B1, `(.L_x_264) ;  /* 0x0000006000017945 */ /* 0x000fe80003800000 */
[----:B------:R1:W-:Y:S01]  /*6140*/  @!P5 STG.E.U8 desc[UR36][R4.64+0xe8], R3 ;  /* 0x0000e8030400d986 */ /* 0x0003e2000c101124 */
[----:B------:R-:W-:Y:S05]  /*6150*/  @P2 BRA `(.L_x_265) ;  /* 0x00000000000c2947 */ /* 0x000fea0003800000 */
[----:B--2---:R-:W1:Y:S02]  /*6160*/  LDG.E.U8 R155, desc[UR36][R8.64+0xe9] ;  /* 0x0000e924089b7981 */ /* 0x004e64000c1e1100 */
[----:B-1----:R-:W-:-:S05]  /*6170*/  PRMT R3, R155, 0x8880, RZ ;  /* 0x000088809b037816 */ /* 0x002fca00000000ff */
[----:B------:R-:W-:-:S07]  /*6180*/  IMAD R12, R3, R154, RZ ;  /* 0x0000009a030c7224 */ /* 0x000fce00078e02ff */
.L_x_265:
[----:B------:R-:W-:Y:S05]  /*6190*/  BSYNC B1 ;  /* 0x0000000000017941 */ /* 0x000fea0003800000 */
.L_x_264:
        /* <DEDUP_REMOVED lines=11> */
.L_x_267:
[----:B------:R-:W-:Y:S05]  /*6250*/  BSYNC B1 ;  /* 0x0000000000017941 */ /* 0x000fea0003800000 */
.L_x_266:
[----:B-1----:R-:W-:Y:S01]  /*6260*/  @!P4 IMAD R3, R142, R153, R12 ;  /* 0x000000998e03c224 */ /* 0x002fe200078e020c */
[----:B------:R-:W-:Y:S04]  /*6270*/  BSSY B1, `(.L_x_268) ;  /* 0x0000006000017945 */ /* 0x000fe80003800000 */
[----:B------:R1:W-:Y:S01]  /*6280*/  @!P4 STG.E.U8 desc[UR36][R6.64+0xe8], R3 ;  /* 0x0000e8030600c986 */ /* 0x0003e2000c101124 */
[----:B------:R-:W-:Y:S05]  /*6290*/  @P3 BRA `(.L_x_269) ;  /* 0x00000000000c3947 */ /* 0x000fea0003800000 */
[----:B--2---:R-:W1:Y:S02]  /*62a0*/  LDG.E.U8 R155, desc[UR36][R10.64+0xe9] ;  /* 0x0000e9240a9b7981 */ /* 0x004e64000c1e1100 */
[----:B-1----:R-:W-:-:S05]  /*62b0*/  PRMT R3, R155, 0x8880, RZ ;  /* 0x000088809b037816 */ /* 0x002fca00000000ff */
[----:B------:R-:W-:-:S07]  /*62c0*/  IMAD R12, R3, R154, RZ ;  /* 0x0000009a030c7224 */ /* 0x000fce00078e02ff */
.L_x_269:
[----:B------:R-:W-:Y:S05]  /*62d0*/  BSYNC B1 ;  /* 0x0000000000017941 */ /* 0x000fea0003800000 */
.L_x_268:
[----:B------:R-:W-:Y:S01]  /*62e0*/  @!P3 IMAD R143, R143, R153, R12 ;  /* 0x000000998f8fb224 */ /* 0x000fe200078e020c */
[----:B------:R-:W-:Y:S04]  /*62f0*/  BSSY B1, `(.L_x_270) ;  /* 0x0000006000017945 */ /* 0x000fe80003800000 */
[----:B------:R0:W-:Y:S01]  /*6300*/  @!P3 STG.E.U8 desc[UR36][R6.64+0xe9], R143 ;  /* 0x0000e98f0600b986 */ /* 0x0001e2000c101124 */
[----:B------:R-:W-:Y:S05]  /*6310*/  @P5 BRA `(.L_x_271) ;  /* 0x00000000000c5947 */ /* 0x000fea0003800000 */
[----:B--2---:R-:W1:Y:S02]  /*6320*/  LDG.E.U8 R155, desc[UR36][R8.64+0xf0] ;  /* 0x0000f024089b7981 */ /* 0x004e64000c1e1100 */
[----:B-1----:R-:W-:-:S05]  /*6330*/  PRMT R3, R155, 0x8880, RZ ;  /* 0x000088809b037816 */ /* 0x002fca00000000ff */
[----:B------:R-:W-:-:S07]  /*6340*/  IMAD R12, R3, R154, RZ ;  /* 0x0000009a030c7224 */ /* 0x000fce00078e02ff */
.L_x_271:
[----:B------:R-:W-:Y:S05]  /*6350*/  BSYNC B1 ;  /* 0x0000000000017941 */ /* 0x000fea0003800000 */
.L_x_270:
[----:B-1----:R-:W-:Y:S01]  /*6360*/  @!P5 IMAD R3, R144, R153, R12 ;  /* 0x000000999003d224 */ /* 0x002fe200078e020c */
[----:B------:R-:W-:Y:S04]  /*6370*/  BSSY B1, `(.L_x_272) ;  /* 0x0000006000017945 */ /* 0x000fe80003800000 */
[----:B------:R1:W-:Y:S01]  /*6380*/  @!P5 STG.E.U8 desc[UR36][R4.64+0xf0], R3 ;  /* 0x0000f0030400d986 */ /* 0x0003e2000c101124 */
[----:B------:R-:W-:Y:S05]  /*6390*/  @P2 BRA `(.L_x_273) ;  /* 0x00000000000c2947 */ /* 0x000fea0003800000 */
[----:B--2---:R-:W1:Y:S02]  /*63a0*/  LDG.E.U8 R155, desc[UR36][R8.64+0xf1] ;  /* 0x0000f124089b7981 */ /* 0x004e64000c1e1100 */
[----:B-1----:R-:W-:-:S05]  /*63b0*/  PRMT R3, R155, 0x8880, RZ ;  /* 0x000088809b037816 */ /* 0x002fca00000000ff */
[----:B------:R-:W-:-:S07]  /*63c0*/  IMAD R12, R3, R154, RZ ;  /* 0x0000009a030c7224 */ /* 0x000fce00078e02ff */
.L_x_273:
[----:B------:R-:W-:Y:S05]  /*63d0*/  BSYNC B1 ;  /* 0x0000000000017941 */ /* 0x000fea0003800000 */
.L_x_272:
[C---:B------:R-:W-:Y:S01]  /*63e0*/  ISETP.LT.OR P4, PT, R0.reuse, 0xf1, !P0 ;  /* 0x000000f10000780c */ /* 0x040fe20004781670 */
[----:B------:R-:W-:Y:S01]  /*63f0*/  @!P2 IMAD R145, R145, R153, R12 ;  /* 0x000000999191a224 */ /* 0x000fe200078e020c */
[----:B------:R-:W-:Y:S01]  /*6400*/  BSSY B1, `(.L_x_274) ;  /* 0x000000a000017945 */ /* 0x000fe20003800000 */
[C---:B------:R-:W-:Y:S02]  /*6410*/  ISETP.LT.OR P3, PT, R0.reuse, 0xf2, !P0 ;  /* 0x000000f20000780c */ /* 0x040fe40004761670 */
        /* <DEDUP_REMOVED lines=8> */
.L_x_275:
[----:B------:R-:W-:Y:S05]  /*64a0*/  BSYNC B1 ;  /* 0x0000000000017941 */ /* 0x000fea0003800000 */
.L_x_274:
[----:B-1----:R-:W-:Y:S01]  /*64b0*/  @!P4 IMAD R3, R146, R153, R12 ;  /* 0x000000999203c224 */ /* 0x002fe200078e020c */
[----:B------:R-:W-:Y:S04]  /*64c0*/  BSSY B1, `(.L_x_276) ;  /* 0x0000006000017945 */ /* 0x000fe80003800000 */
[----:B------:R1:W-:Y:S01]  /*64d0*/  @!P4 STG.E.U8 desc[UR36][R6.64+0xf0], R3 ;  /* 0x0000f0030600c986 */ /* 0x0003e2000c101124 */
[----:B------:R-:W-:Y:S05]  /*64e0*/  @P3 BRA `(.L_x_277) ;  /* 0x00000000000c3947 */ /* 0x000fea0003800000 */
[----:B--2---:R-:W1:Y:S02]  /*64f0*/  LDG.E.U8 R155, desc[UR36][R10.64+0xf1] ;  /* 0x0000f1240a9b7981 */ /* 0x004e64000c1e1100 */
[----:B-1----:R-:W-:-:S05]  /*6500*/  PRMT R3, R155, 0x8880, RZ ;  /* 0x000088809b037816 */ /* 0x002fca00000000ff */
[----:B------:R-:W-:-:S07]  /*6510*/  IMAD R12, R3, R154, RZ ;  /* 0x0000009a030c7224 */ /* 0x000fce00078e02ff */
.L_x_277:
[----:B------:R-:W-:Y:S05]  /*6520*/  BSYNC B1 ;  /* 0x0000000000017941 */ /* 0x000fea0003800000 */
.L_x_276:
[----:B------:R-:W-:Y:S01]  /*6530*/  @!P3 IMAD R147, R147, R153, R12 ;  /* 0x000000999393b224 */ /* 0x000fe200078e020c */
[----:B------:R-:W-:Y:S04]  /*6540*/  BSSY B1, `(.L_x_278) ;  /* 0x0000006000017945 */ /* 0x000fe80003800000 */
[----:B------:R0:W-:Y:S01]  /*6550*/  @!P3 STG.E.U8 desc[UR36][R6.64+0xf1], R147 ;  /* 0x0000f1930600b986 */ /* 0x0001e2000c101124 */
[----:B------:R-:W-:Y:S05]  /*6560*/  @P2 BRA `(.L_x_279) ;  /* 0x00000000000c2947 */ /* 0x000fea0003800000 */
[----:B--2---:R-:W1:Y:S02]  /*6570*/  LDG.E.U8 R155, desc[UR36][R8.64+0xf8] ;  /* 0x0000f824089b7981 */ /* 0x004e64000c1e1100 */
[----:B-1----:R-:W-:-:S05]  /*6580*/  PRMT R3, R155, 0x8880, RZ ;  /* 0x000088809b037816 */ /* 0x002fca00000000ff */
[----:B------:R-:W-:-:S07]  /*6590*/  IMAD R12, R3, R154, RZ ;  /* 0x0000009a030c7224 */ /* 0x000fce00078e02ff */
.L_x_279:
[----:B------:R-:W-:Y:S05]  /*65a0*/  BSYNC B1 ;  /* 0x0000000000017941 */ /* 0x000fea0003800000 */
.L_x_278:
[----:B-1----:R-:W-:Y:S01]  /*65b0*/  @!P2 IMAD R3, R148, R153, R12 ;  /* 0x000000999403a224 */ /* 0x002fe200078e020c */
[----:B------:R-:W-:Y:S04]  /*65c0*/  BSSY B1, `(.L_x_280) ;  /* 0x0000006000017945 */ /* 0x000fe80003800000 */
[----:B------:R1:W-:Y:S01]  /*65d0*/  @!P2 STG.E.U8 desc[UR36][R4.64+0xf8], R3 ;  /* 0x0000f8030400a986 */ /* 0x0003e2000c101124 */
[----:B------:R-:W-:Y:S05]  /*65e0*/  @P1 BRA `(.L_x_281) ;  /* 0x00000000000c1947 */ /* 0x000fea0003800000 */
[----:B--2---:R-:W1:Y:S02]  /*65f0*/  LDG.E.U8 R155, desc[UR36][R8.64+0xf9] ;  /* 0x0000f924089b7981 */ /* 0x004e64000c1e1100 */
[----:B-1----:R-:W-:-:S05]  /*6600*/  PRMT R3, R155, 0x8880, RZ ;  /* 0x000088809b037816 */ /* 0x002fca00000000ff */
[----:B------:R-:W-:-:S07]  /*6610*/  IMAD R12, R3, R154, RZ ;  /* 0x0000009a030c7224 */ /* 0x000fce00078e02ff */
.L_x_281:
[----:B------:R-:W-:Y:S05]  /*6620*/  BSYNC B1 ;  /* 0x0000000000017941 */ /* 0x000fea0003800000 */
.L_x_280:
[----:B------:R-:W-:Y:S01]  /*6630*/  @!P1 IMAD R149, R149, R153, R12 ;  /* 0x0000009995959224 */ /* 0x000fe200078e020c */
[----:B------:R-:W-:Y:S04]  /*6640*/  BSSY B1, `(.L_x_282) ;  /* 0x0000006000017945 */ /* 0x000fe80003800000 */
[----:B------:R0:W-:Y:S01]  /*6650*/  @!P1 STG.E.U8 desc[UR36][R4.64+0xf9], R149 ;  /* 0x0000f99504009986 */ /* 0x0001e2000c101124 */
[----:B------:R-:W-:Y:S05]  /*6660*/  @P5 BRA `(.L_x_283) ;  /* 0x00000000000c5947 */ /* 0x000fea0003800000 */
[----:B--2---:R-:W1:Y:S02]  /*6670*/  LDG.E.U8 R155, desc[UR36][R10.64+0xf8] ;  /* 0x0000f8240a9b7981 */ /* 0x004e64000c1e1100 */
[----:B-1----:R-:W-:-:S05]  /*6680*/  PRMT R3, R155, 0x8880, RZ ;  /* 0x000088809b037816 */ /* 0x002fca00000000ff */
[----:B------:R-:W-:-:S07]  /*6690*/  IMAD R12, R3, R154, RZ ;  /* 0x0000009a030c7224 */ /* 0x000fce00078e02ff */
.L_x_283:
[----:B------:R-:W-:Y:S05]  /*66a0*/  BSYNC B1 ;  /* 0x0000000000017941 */ /* 0x000fea0003800000 */
.L_x_282:
[----:B-1----:R-:W-:Y:S01]  /*66b0*/  @!P5 IMAD R3, R150, R153, R12 ;  /* 0x000000999603d224 */ /* 0x002fe200078e020c */
[----:B------:R-:W-:Y:S01]  /*66c0*/  ISETP.LT.OR P0, PT, R0, 0xfa, !P0 ;  /* 0x000000fa0000780c */ /* 0x000fe20004701670 */
[----:B------:R-:W-:Y:S03]  /*66d0*/  BSSY B1, `(.L_x_284) ;  /* 0x0000006000017945 */ /* 0x000fe60003800000 */
[----:B------:R1:W-:Y:S09]  /*66e0*/  @!P5 STG.E.U8 desc[UR36][R6.64+0xf8], R3 ;  /* 0x0000f8030600d986 */ /* 0x0003f2000c101124 */
[----:B------:R-:W-:Y:S05]  /*66f0*/  @P0 BRA `(.L_x_285) ;  /* 0x00000000000c0947 */ /* 0x000fea0003800000 */
[----:B--2---:R-:W1:Y:S02]  /*6700*/  LDG.E.U8 R155, desc[UR36][R10.64+0xf9] ;  /* 0x0000f9240a9b7981 */ /* 0x004e64000c1e1100 */
[----:B-1----:R-:W-:-:S05]  /*6710*/  PRMT R3, R155, 0x8880, RZ ;  /* 0x000088809b037816 */ /* 0x002fca00000000ff */
[----:B------:R-:W-:-:S07]  /*6720*/  IMAD R12, R3, R154, RZ ;  /* 0x0000009a030c7224 */ /* 0x000fce00078e02ff */
.L_x_285:
[----:B------:R-:W-:Y:S05]  /*6730*/  BSYNC B1 ;  /* 0x0000000000017941 */ /* 0x000fea0003800000 */
.L_x_284:
[----:B------:R-:W-:Y:S01]  /*6740*/  IMAD R151, R151, R153, R12 ;  /* 0x0000009997977224 */ /* 0x000fe200078e020c */
[----:B------:R-:W-:Y:S06]  /*6750*/  @P0 BRA `(.L_x_286) ;  /* 0x0000001800100947 */ /* 0x000fec0003800000 */
[----:B------:R0:W-:Y:S01]  /*6760*/  STG.E.U8 desc[UR36][R6.64+0xf9], R151 ;  /* 0x0000f99706007986 */ /* 0x0001e2000c101124 */
[----:B------:R-:W-:Y:S05]  /*6770*/  BRA `(.L_x_286) ;  /* 0x0000001800087947 */ /* 0x000fea0003800000 */
.L_x_29:
[C---:B------:R-:W-:Y:S02]  /*6780*/  ISETP.GE.AND P1, PT, R160.reuse, 0x1, PT ;  /* 0x00000001a000780c */ /* 0x040fe40003f26270 */
[----:B------:R-:W-:Y:S02]  /*6790*/  ISETP.GE.AND P0, PT, R160, 0x9, PT ;  /* 0x00000009a000780c */ /* 0x000fe40003f06270 */
[C---:B------:R-:W-:Y:S02]  /*67a0*/  ISETP.LT.OR P4, PT, R0.reuse, 0x1, !P1 ;  /* 0x000000010000780c */ /* 0x040fe40004f81670 */
[C---:B------:R-:W-:Y:S02]  /*67b0*/  ISETP.LT.OR P3, PT, R0.reuse, 0x2, !P1 ;  /* 0x000000020000780c */ /* 0x040fe40004f61670 */
[C---:B------:R-:W-:Y:S02]  /*67c0*/  ISETP.LT.OR P2, PT, R0.reuse, 0x1, !P0 ;  /* 0x000000010000780c */ /* 0x040fe40004741670 */
[----:B------:R-:W-:-:S07]  /*67d0*/  ISETP.LT.OR P5, PT, R0, 0x2, !P0 ;  /* 0x000000020000780c */ /* 0x000fce00047a1670 */
[-C--:B------:R-:W-:Y:S02]  /*67e0*/  @!P4 IMAD R3, R24, R153.reuse, RZ ;  /* 0x000000991803c224 */ /* 0x080fe400078e02ff */
[-C--:B------:R-:W-:Y:S02]  /*67f0*/  @!P3 IMAD R25, R25, R153.reuse, RZ ;  /* 0x000000991919b224 */ /* 0x080fe400078e02ff */
[-C--:B------:R-:W-:Y:S01]  /*6800*/  @!P2 IMAD R9, R26, R153.reuse, RZ ;  /* 0x000000991a09a224 */ /* 0x080fe200078e02ff */
[----:B------:R0:W-:Y:S01]  /*6810*/  @!P4 STG.E.U8 desc[UR36][R4.64], R3 ;  /* 0x000000030400c986 */ /* 0x0001e2000c101124 */
[C---:B------:R-:W-:Y:S01]  /*6820*/  ISETP.LT.OR P4, PT, R0.reuse, 0x9, !P1 ;  /* 0x000000090000780c */ /* 0x040fe20004f81670 */
[----:B------:R-:W-:Y:S02]  /*6830*/  @!P5 IMAD R27, R27, R153, RZ ;  /* 0x000000991b1bd224 */ /* 0x000fe400078e02ff */
[----:B------:R-:W-:Y:S01]  /*6840*/  @!P3 STG.E.U8 desc[UR36][R4.64+0x1], R25 ;  /* 0x000001190400b986 */ /* 0x000fe2000c101124 */
[----:B------:R-:W-:-:S03]  /*6850*/  ISETP.LT.OR P3, PT, R0, 0xa, !P1 ;  /* 0x0000000a0000780c */ /* 0x000fc60004f61670 */
[----:B------:R1:W-:Y:S01]  /*6860*/  @!P2 STG.E.U8 desc[UR36][R6.64], R9 ;  /* 0x000000090600a986 */ /* 0x0003e2000c101124 */
[----:B------:R-:W-:-:S03]  /*6870*/  ISETP.LT.OR P2, PT, R0, 0x9, !P0 ;  /* 0x000000090000780c */ /* 0x000fc60004741670 */
[----:B------:R-:W-:Y:S01]  /*6880*/  @!P5 STG.E.U8 desc[UR36][R6.64+0x1], R27 ;  /* 0x0000011b0600d986 */ /* 0x000fe2000c101124 */
[----:B------:R-:W-:Y:S01]  /*6890*/  ISETP.LT.OR P5, PT, R0, 0xa, !P0 ;  /* 0x0000000a0000780c */ /* 0x000fe200047a1670 */
[----:B------:R-:W-:-:S04]  /*68a0*/  @!P4 IMAD R11, R28, R153, RZ ;  /* 0x000000991c0bc224 */ /* 0x000fc800078e02ff */
[-C--:B------:R-:W-:Y:S01]  /*68b0*/  @!P3 IMAD R29, R29, R153.reuse, RZ ;  /* 0x000000991d1db224 */ /* 0x080fe200078e02ff */
[----:B------:R-:W-:Y:S01]  /*68c0*/  @!P4 STG.E.U8 desc[UR36][R4.64+0x8], R11 ;  /* 0x0000080b0400c986 */ /* 0x000fe2000c101124 */
[----:B------:R-:W-:Y:S02]  /*68d0*/  ISETP.LT.OR P4, PT, R0, 0x11, !P1 ;  /* 0x000000110000780c */ /* 0x000fe40004f81670 */
[-C--:B0-----:R-:W-:Y:S01]  /*68e0*/  @!P2 IMAD R3, R30, R153.reuse, RZ ;  /* 0x000000991e03a224 */ /* 0x081fe200078e02ff */
[----:B------:R-:W-:Y:S01]  /*68f0*/  @!P3 STG.E.U8 desc[UR36][R4.64+0x9], R29 ;  /* 0x0000091d0400b986 */ /* 0x000fe2000c101124 */
[C---:B------:R-:W-:Y:S02]  /*6900*/  ISETP.LT.OR P3, PT, R0.reuse, 0x12, !P1 ;  /* 0x000000120000780c */ /* 0x040fe40004f61670 */
[----:B------:R-:W-:Y:S01]  /*6910*/  @!P5 IMAD R31, R31, R153, RZ ;  /* 0x000000991f1fd224 */ /* 0x000fe200078e02ff */
[----:B------:R0:W-:Y:S01]  /*6920*/  @!P2 STG.E.U8 desc[UR36][R6.64+0x8], R3 ;  /* 0x000008030600a986 */ /* 0x0001e2000c101124 */
[----:B------:R-:W-:-:S03]  /*6930*/  ISETP.LT.OR P2, PT, R0, 0x11, !P0 ;  /* 0x000000110000780c */ /* 0x000fc60004741670 */
[----:B------:R-:W-:Y:S01]  /*6940*/  @!P5 STG.E.U8 desc[UR36][R6.64+0x9], R31 ;  /* 0x0000091f0600d986 */ /* 0x000fe2000c101124 */
[----:B------:R-:W-:Y:S01]  /*6950*/  ISETP.LT.OR P5, PT, R0, 0x12, !P0 ;  /* 0x000000120000780c */ /* 0x000fe200047a1670 */
[----:B-1----:R-:W-:-:S04]  /*6960*/  @!P4 IMAD R9, R32, R153, RZ ;  /* 0x000000992009c224 */ /* 0x002fc800078e02ff */
        /* <DEDUP_REMOVED lines=301> */
[----:B------:R1:W-:Y:S01]  /*7c40*/  @!P4 STG.E.U8 desc[UR36][R4.64+0xd8], R11 ;  /* 0x0000d80b0400c986 */ /* 0x0003e2000c101124 */
        /* <DEDUP_REMOVED lines=13> */
[-C--:B-1----:R-:W-:Y:S01]  /*7d20*/  @!P2 IMAD R11, R138, R153.reuse, RZ ;  /* 0x000000998a0ba224 */ /* 0x082fe200078e02ff */
[----:B------:R-:W-:Y:S01]  /*7d30*/  @!P3 STG.E.U8 desc[UR36][R4.64+0xe1], R137 ;  /* 0x0000e1890400b986 */ /* 0x000fe2000c101124 */
[C---:B------:R-:W-:Y:S02]  /*7d40*/  ISETP.LT.OR P3, PT, R0.reuse, 0xea, !P1 ;  /* 0x000000ea0000780c */ /* 0x040fe40004f61670 */
[----:B------:R-:W-:Y:S01]  /*7d50*/  @!P5 IMAD R139, R139, R153, RZ ;  /* 0x000000998b8bd224 */ /* 0x000fe200078e02ff */
[----:B------:R1:W-:Y:S01]  /*7d60*/  @!P2 STG.E.U8 desc[UR36][R6.64+0xe0], R11 ;  /* 0x0000e00b0600a986 */ /* 0x0003e2000c101124 */
[----:B------:R-:W-:-:S03]  /*7d70*/  ISETP.LT.OR P2, PT, R0, 0xe9, !P0 ;  /* 0x000000e90000780c */ /* 0x000fc60004741670 */
[----:B------:R-:W-:Y:S01]  /*7d80*/  @!P5 STG.E.U8 desc[UR36][R6.64+0xe1], R139 ;  /* 0x0000e18b0600d986 */ /* 0x000fe2000c101124 */
[----:B------:R-:W-:Y:S01]  /*7d90*/  ISETP.LT.OR P5, PT, R0, 0xea, !P0 ;  /* 0x000000ea0000780c */ /* 0x000fe200047a1670 */
[----:B0-----:R-:W-:-:S04]  /*7da0*/  @!P4 IMAD R3, R140, R153, RZ ;  /* 0x000000998c03c224 */ /* 0x001fc800078e02ff */
[-C--:B------:R-:W-:Y:S01]  /*7db0*/  @!P3 IMAD R141, R141, R153.reuse, RZ ;  /* 0x000000998d8db224 */ /* 0x080fe200078e02ff */
[----:B------:R0:W-:Y:S01]  /*7dc0*/  @!P4 STG.E.U8 desc[UR36][R4.64+0xe8], R3 ;  /* 0x0000e8030400c986 */ /* 0x0001e2000c101124 */
[----:B------:R-:W-:Y:S02]  /*7dd0*/  ISETP.LT.OR P4, PT, R0, 0xf2, !P1 ;  /* 0x000000f20000780c */ /* 0x000fe40004f81670 */
[-C--:B---3--:R-:W-:Y:S01]  /*7de0*/  @!P2 IMAD R9, R142, R153.reuse, RZ ;  /* 0x000000998e09a224 */ /* 0x088fe200078e02ff */
[----:B------:R-:W-:Y:S01]  /*7df0*/  @!P3 STG.E.U8 desc[UR36][R4.64+0xe9], R141 ;  /* 0x0000e98d0400b986 */ /* 0x000fe2000c101124 */
[C---:B------:R-:W-:Y:S02]  /*7e00*/  ISETP.LT.OR P3, PT, R0.reuse, 0xf1, !P1 ;  /* 0x000000f10000780c */ /* 0x040fe40004f61670 */
[----:B------:R-:W-:Y:S01]  /*7e10*/  @!P5 IMAD R143, R143, R153, RZ ;  /* 0x000000998f8fd224 */ /* 0x000fe200078e02ff */
[----:B------:R-:W-:Y:S01]  /*7e20*/  @!P2 STG.E.U8 desc[UR36][R6.64+0xe8], R9 ;  /* 0x0000e8090600a986 */ /* 0x000fe2000c101124 */
[----:B------:R-:W-:-:S03]  /*7e30*/  ISETP.LT.OR P2, PT, R0, 0xf1, !P0 ;  /* 0x000000f10000780c */ /* 0x000fc60004741670 */
[----:B------:R-:W-:Y:S01]  /*7e40*/  @!P5 STG.E.U8 desc[UR36][R6.64+0xe9], R143 ;  /* 0x0000e98f0600d986 */ /* 0x000fe2000c101124 */
[----:B------:R-:W-:Y:S01]  /*7e50*/  ISETP.LT.OR P5, PT, R0, 0xf9, !P0 ;  /* 0x000000f90000780c */ /* 0x000fe200047a1670 */
[----:B------:R-:W-:-:S04]  /*7e60*/  @!P4 IMAD R145, R145, R153, RZ ;  /* 0x000000999191c224 */ /* 0x000fc800078e02ff */
[-C--:B-1----:R-:W-:Y:S01]  /*7e70*/  @!P3 IMAD R11, R144, R153.reuse, RZ ;  /* 0x00000099900bb224 */ /* 0x082fe200078e02ff */
[----:B------:R-:W-:Y:S01]  /*7e80*/  @!P4 STG.E.U8 desc[UR36][R4.64+0xf1], R145 ;  /* 0x0000f1910400c986 */ /* 0x000fe2000c101124 */
[C---:B------:R-:W-:Y:S02]  /*7e90*/  ISETP.LT.OR P4, PT, R0.reuse, 0xf2, !P0 ;  /* 0x000000f20000780c */ /* 0x040fe40004781670 */
[C---:B------:R-:W-:Y:S01]  /*7ea0*/  ISETP.LT.OR P0, PT, R0.reuse, 0xfa, !P0 ;  /* 0x000000fa0000780c */ /* 0x040fe20004701670 */
[----:B------:R1:W-:Y:S01]  /*7eb0*/  @!P3 STG.E.U8 desc[UR36][R4.64+0xf0], R11 ;  /* 0x0000f00b0400b986 */ /* 0x0003e2000c101124 */
[----:B------:R-:W-:Y:S01]  /*7ec0*/  ISETP.LT.OR P3, PT, R0, 0xf9, !P1 ;  /* 0x000000f90000780c */ /* 0x000fe20004f61670 */
[----:B0-----:R-:W-:Y:S01]  /*7ed0*/  @!P2 IMAD R3, R146, R153, RZ ;  /* 0x000000999203a224 */ /* 0x001fe200078e02ff */
[----:B------:R-:W-:-:S04]  /*7ee0*/  ISETP.LT.OR P1, PT, R0, 0xfa, !P1 ;  /* 0x000000fa0000780c */ /* 0x000fc80004f21670 */
[----:B------:R0:W-:Y:S03]  /*7ef0*/  @!P2 STG.E.U8 desc[UR36][R6.64+0xf0], R3 ;  /* 0x0000f0030600a986 */ /* 0x0001e6000c101124 */
[-C--:B------:R-:W-:Y:S02]  /*7f00*/  @!P4 IMAD R147, R147, R153.reuse, RZ ;  /* 0x000000999393c224 */ /* 0x080fe400078e02ff */
[-C--:B-1----:R-:W-:Y:S02]  /*7f10*/  @!P5 IMAD R11, R150, R153.reuse, RZ ;  /* 0x00000099960bd224 */ /* 0x082fe400078e02ff */
[-C--:B------:R-:W-:Y:S01]  /*7f20*/  @!P3 IMAD R9, R148, R153.reuse, RZ ;  /* 0x000000999409b224 */ /* 0x080fe200078e02ff */
[----:B------:R0:W-:Y:S01]  /*7f30*/  @!P4 STG.E.U8 desc[UR36][R6.64+0xf1], R147 ;  /* 0x0000f1930600c986 */ /* 0x0001e2000c101124 */
[-C--:B------:R-:W-:Y:S02]  /*7f40*/  @!P1 IMAD R149, R149, R153.reuse, RZ ;  /* 0x0000009995959224 */ /* 0x080fe400078e02ff */
[----:B------:R-:W-:Y:S01]  /*7f50*/  @!P0 IMAD R151, R151, R153, RZ ;  /* 0x0000009997978224 */ /* 0x000fe200078e02ff */
[----:B------:R0:W-:Y:S04]  /*7f60*/  @!P3 STG.E.U8 desc[UR36][R4.64+0xf8], R9 ;  /* 0x0000f8090400b986 */ /* 0x0001e8000c101124 */
[----:B------:R0:W-:Y:S04]  /*7f70*/  @!P1 STG.E.U8 desc[UR36][R4.64+0xf9], R149 ;  /* 0x0000f99504009986 */ /* 0x0001e8000c101124 */
[----:B------:R0:W-:Y:S04]  /*7f80*/  @!P5 STG.E.U8 desc[UR36][R6.64+0xf8], R11 ;  /* 0x0000f80b0600d986 */ /* 0x0001e8000c101124 */
[----:B------:R0:W-:Y:S02]  /*7f90*/  @!P0 STG.E.U8 desc[UR36][R6.64+0xf9], R151 ;  /* 0x0000f99706008986 */ /* 0x0001e4000c101124 */
.L_x_286:
[----:B------:R-:W-:Y:S05]  /*7fa0*/  BSYNC B0 ;  /* 0x0000000000007941 */ /* 0x000fea0003800000 */
.L_x_28:
[----:B------:R-:W-:Y:S01]  /*7fb0*/  ULDC UR4, c[0x0][0xc] ;  /* 0x0000030000047ab9 */ /* 0x000fe20000000800 */
[----:B------:R-:W-:Y:S01]  /*7fc0*/  ULDC UR5, c[0x0][0x10] ;  /* 0x0000040000057ab9 */ /* 0x000fe20000000800 */
[----:B01----:R-:W0:Y:S01]  /*7fd0*/  LDC R3, c[0x0][0x14] ;  /* 0x00000500ff037b82 */ /* 0x003e220000000800 */
[----:B------:R-:W-:Y:S01]  /*7fe0*/  UIMAD.WIDE.U32 UR4, UR4, UR5, URZ ;  /* 0x00000005040472a5 */ /* 0x000fe2000f8e003f */
[----:B------:R-:W-:Y:S01]  /*7ff0*/  PRMT R0, RZ, 0x7610, R0 ;  /* 0x00007610ff007816 */ /* 0x000fe20000000000 */
[----:B------:R-:W-:Y:S02]  /*8000*/  IMAD.MOV.U32 R23, RZ, RZ, -0x1 ;  /* 0xffffffffff177424 */ /* 0x000fe400078e00ff */
[----:B------:R-:W-:Y:S02]  /*8010*/  IMAD.MOV.U32 R22, RZ, RZ, -0x1 ;  /* 0xffffffffff167424 */ /* 0x000fe400078e00ff */
[----:B0-----:R-:W-:-:S04]  /*8020*/  IMAD.WIDE.U32 R16, R3, UR4, R16 ;  /* 0x0000000403107c25 */ /* 0x001fc8000f8e0010 */
[----:B------:R-:W-:Y:S01]  /*8030*/  IMAD R3, R3, UR5, RZ ;  /* 0x0000000503037c24 */ /* 0x000fe2000f8e02ff */
[----:B------:R-:W-:Y:S02]  /*8040*/  ULDC.64 UR4, c[0x0][0x650] ;  /* 0x0001940000047ab9 */ /* 0x000fe40000000a00 */
[----:B------:R-:W-:Y:S01]  /*8050*/  ISETP.GE.U32.AND P0, PT, R16, UR4, PT ;  /* 0x0000000410007c0c */ /* 0x000fe2000bf06070 */
[----:B------:R-:W-:-:S05]  /*8060*/  IMAD.IADD R17, R17, 0x1, R3 ;  /* 0x0000000111117824 */ /* 0x000fca00078e0203 */
[----:B------:R-:W-:-:S13]  /*8070*/  ISETP.GE.U32.AND.EX P0, PT, R17, UR5, PT, P0 ;  /* 0x0000000511007c0c */ /* 0x000fda000bf06100 */
[----:B------:R-:W-:Y:S05]  /*8080*/  @P0 BRA `(.L_x_287) ;  /* 0x0000000400640947 */ /* 0x000fea0003800000 */
[----:B------:R-:W0:Y:S01]  /*8090*/  S2R R12, SR_CTAID.X ;  /* 0x00000000000c7919 */ /* 0x000e220000002500 */
[----:B------:R-:W1:Y:S01]  /*80a0*/  LDC.64 R10, c[0x0][0x628] ;  /* 0x00018a00ff0a7b82 */ /* 0x000e620000000a00 */
[----:B------:R-:W-:Y:S01]  /*80b0*/  ULDC UR4, c[0x0][0x150] ;  /* 0x0000540000047ab9 */ /* 0x000fe20000000800 */
[----:B------:R-:W-:Y:S01]  /*80c0*/  IMAD.MOV.U32 R8, RZ, RZ, R16 ;  /* 0x000000ffff087224 */ /* 0x000fe200078e0010 */
[----:B------:R-:W0:Y:S01]  /*80d0*/  S2R R23, SR_CTAID.Y ;  /* 0x0000000000177919 */ /* 0x000e220000002600 */
[----:B------:R-:W-:-:S04]  /*80e0*/  IMAD.MOV.U32 R9, RZ, RZ, R17 ;  /* 0x000000ffff097224 */ /* 0x000fc800078e0011 */
[----:B------:R-:W2:Y:S08]  /*80f0*/  LDC R21, c[0x0][0x144] ;  /* 0x00005100ff157b82 */ /* 0x000eb00000000800 */
[----:B------:R-:W2:Y:S08]  /*8100*/  LDC R0, c[0x0][0x630] ;  /* 0x00018c00ff007b82 */ /* 0x000eb00000000800 */
[----:B------:R-:W2:Y:S01]  /*8110*/  LDC.64 R14, c[0x0][0x620] ;  /* 0x00018800ff0e7b82 */ /* 0x000ea20000000a00 */
[----:B-1----:R-:W-:-:S04]  /*8120*/  ISETP.NE.U32.AND P0, PT, R10, RZ, PT ;  /* 0x000000ff0a00720c */ /* 0x002fc80003f05070 */
[----:B------:R-:W-:Y:S02]  /*8130*/  ISETP.NE.AND.EX P0, PT, R11, RZ, PT, P0 ;  /* 0x000000ff0b00720c */ /* 0x000fe40003f05300 */
[----:B0-----:R-:W-:-:S05]  /*8140*/  I2FP.F32.U32 R3, R12 ;  /* 0x0000000c00037245 */ /* 0x001fca0000201000 */
[----:B------:R-:W-:-:S04]  /*8150*/  FMUL R3, R3, UR4 ;  /* 0x0000000403037c20 */ /* 0x000fc80008400000 */
[----:B------:R0:W1:Y:S02]  /*8160*/  F2I.U32.TRUNC.NTZ R20, R3 ;  /* 0x0000000300147305 */ /* 0x000064000020f000 */
[----:B------:R-:W-:Y:S05]  /*8170*/  @!P0 BRA `(.L_x_288) ;  /* 0x0000000000288947 */ /* 0x000fea0003800000 */
[----:B0-----:R-:W0:Y:S02]  /*8180*/  LDC R3, c[0x0][0x634] ;  /* 0x00018d00ff037b82 */ /* 0x001e240000000800 */
[----:B0-----:R-:W-:-:S05]  /*8190*/  IADD3 R3, P0, R16, R3, RZ ;  /* 0x0000000310037210 */ /* 0x001fca0007f1e0ff */
[----:B------:R-:W-:-:S04]  /*81a0*/  IMAD.X R13, RZ, RZ, R17, P0 ;  /* 0x000000ffff0d7224 */ /* 0x000fc800000e0611 */
[----:B---3--:R-:W-:-:S04]  /*81b0*/  IMAD.WIDE.U32 R4, R13, R10, RZ ;  /* 0x0000000a0d047225 */ /* 0x008fc800078e00ff */
[----:B----4-:R-:W-:-:S04]  /*81c0*/  IMAD.WIDE.U32 R6, P0, R3, R11, R4 ;  /* 0x0000000b03067225 */ /* 0x010fc80007800004 */
[----:B------:R-:W-:-:S04]  /*81d0*/  IMAD.WIDE.U32 R4, R3, R10, RZ ;  /* 0x0000000a03047225 */ /* 0x000fc800078e00ff */
[----:B------:R-:W-:Y:S01]  /*81e0*/  IMAD.X R9, RZ, RZ, RZ, P0 ;  /* 0x000000ffff097224 */ /* 0x000fe200000e06ff */
[----:B------:R-:W-:Y:S01]  /*81f0*/  IADD3 RZ, P0, R5, R6, RZ ;  /* 0x0000000605ff7210 */ /* 0x000fe20007f1e0ff */
[----:B------:R-:W-:-:S04]  /*8200*/  IMAD.MOV.U32 R8, RZ, RZ, R7 ;  /* 0x000000ffff087224 */ /* 0x000fc800078e0007 */
[----:B------:R-:W-:-:S08]  /*8210*/  IMAD.WIDE.U32.X R8, R13, R11, R8, P0 ;  /* 0x0000000b0d087225 */ /* 0x000fd000000e0408 */
.L_x_288:
[----:B----4-:R-:W4:Y:S01]  /*8220*/  LDC.64 R26, c[0x0][0x640] ;  /* 0x00019000ff1a7b82 */ /* 0x010f220000000a00 */
[-CC-:B--2---:R-:W-:Y:S01]  /*8230*/  SHF.R.U64 R22, R8, R0.reuse, R9.reuse ;  /* 0x0000000008167219 */ /* 0x184fe20000001209 */
[----:B-1----:R-:W-:Y:S01]  /*8240*/  IMAD.MOV R20, RZ, RZ, -R20 ;  /* 0x000000ffff147224 */ /* 0x002fe200078e0a14 */
[----:B------:R-:W-:Y:S01]  /*8250*/  SHF.R.U32.HI R0, RZ, R0, R9 ;  /* 0x00000000ff007219 */ /* 0x000fe20000011609 */
[----:B------:R-:W-:Y:S01]  /*8260*/  ULDC UR4, c[0x0][0x154] ;  /* 0x0000550000047ab9 */ /* 0x000fe20000000800 */
[----:B0-----:R-:W-:Y:S01]  /*8270*/  IADD3 R3, P0, RZ, -R22, RZ ;  /* 0x80000016ff037210 */ /* 0x001fe20007f1e0ff */
[----:B------:R-:W-:Y:S02]  /*8280*/  IMAD R21, R21, R20, R12 ;  /* 0x0000001415157224 */ /* 0x000fe400078e020c */
[----:B------:R-:W0:Y:S01]  /*8290*/  LDC R6, c[0x0][0x618] ;  /* 0x00018600ff067b82 */ /* 0x000e220000000800 */
[----:B------:R-:W-:Y:S02]  /*82a0*/  IMAD.MOV.U32 R7, RZ, RZ, 0x1 ;  /* 0x00000001ff077424 */ /* 0x000fe400078e00ff */
[----:B---3--:R-:W-:-:S04]  /*82b0*/  IMAD.X R5, RZ, RZ, ~R0, P0 ;  /* 0x000000ffff057224 */ /* 0x008fc800000e0e00 */
[-C--:B------:R-:W-:Y:S01]  /*82c0*/  IMAD R0, R5, R14.reuse, RZ ;  /* 0x0000000e05007224 */ /* 0x080fe200078e02ff */
[----:B------:R-:W1:Y:S01]  /*82d0*/  LDC R8, c[0x0][0x608] ;  /* 0x00018200ff087b82 */ /* 0x000e620000000800 */
[----:B------:R-:W-:-:S04]  /*82e0*/  IMAD.WIDE.U32 R4, R3, R14, R16 ;  /* 0x0000000e03047225 */ /* 0x000fc800078e0010 */
[----:B------:R-:W-:Y:S01]  /*82f0*/  IMAD R3, R3, R15, R0 ;  /* 0x0000000f03037224 */ /* 0x000fe200078e0200 */
[----:B------:R-:W-:Y:S02]  /*8300*/  I2FP.F32.U32 R0, R23 ;  /* 0x0000001700007245 */ /* 0x000fe40000201000 */
[----:B------:R-:W2:Y:S01]  /*8310*/  LDC R24, c[0x0][0x658] ;  /* 0x00019600ff187b82 */ /* 0x000ea20000000800 */
[----:B------:R-:W-:Y:S01]  /*8320*/  IMAD.IADD R3, R5, 0x1, R3 ;  /* 0x0000000105037824 */ /* 0x000fe200078e0203 */
[----:B----4-:R-:W-:Y:S01]  /*8330*/  ISETP.NE.U32.AND P0, PT, R26, RZ, PT ;  /* 0x000000ff1a00720c */ /* 0x010fe20003f05070 */
[----:B------:R-:W-:Y:S01]  /*8340*/  FMUL R0, R0, UR4 ;  /* 0x0000000400007c20 */ /* 0x000fe20008400000 */
[----:B------:R-:W-:Y:S02]  /*8350*/  IMAD.MOV.U32 R5, RZ, RZ, -0x1 ;  /* 0xffffffffff057424 */ /* 0x000fe400078e00ff */
[----:B------:R-:W-:Y:S01]  /*8360*/  ISETP.NE.AND.EX P0, PT, R27, RZ, PT, P0 ;  /* 0x000000ff1b00720c */ /* 0x000fe20003f05300 */
[----:B------:R3:W4:Y:S01]  /*8370*/  F2I.U32.TRUNC.NTZ R13, R0 ;  /* 0x00000000000d7305 */ /* 0x000722000020f000 */
[----:B------:R-:W3:Y:S01]  /*8380*/  LDC R20, c[0x0][0x148] ;  /* 0x00005200ff147b82 */ /* 0x000ee20000000800 */
[----:B0-----:R-:W-:-:S02]  /*8390*/  SHF.R.U64 R12, R4, R6, R3 ;  /* 0x00000006040c7219 */ /* 0x001fc40000001203 */
[----:B------:R-:W-:-:S05]  /*83a0*/  SHF.R.U32.HI R3, RZ, R6, R3 ;  /* 0x00000006ff037219 */ /* 0x000fca0000011603 */
[----:B------:R-:W0:Y:S01]  /*83b0*/  LDC R15, c[0x0][0x600] ;  /* 0x00018000ff0f7b82 */ /* 0x000e220000000800 */
[-CC-:B-1----:R-:W-:Y:S02]  /*83c0*/  SHF.R.U64 R10, R12, R8.reuse, R3.reuse ;  /* 0x000000080c0a7219 */ /* 0x182fe40000001203 */
[----:B------:R-:W-:-:S05]  /*83d0*/  SHF.R.U32.HI R3, RZ, R8, R3 ;  /* 0x00000008ff037219 */ /* 0x000fca0000011603 */
[----:B------:R-:W1:Y:S01]  /*83e0*/  LDC R28, c[0x0][0x648] ;  /* 0x00019200ff1c7b82 */ /* 0x000e620000000800 */
[-C--:B--2---:R-:W-:Y:S02]  /*83f0*/  SHF.L.U32 R4, R5, R24.reuse, RZ ;  /* 0x0000001805047219 */ /* 0x084fe400000006ff */
[--C-:B------:R-:W-:Y:S02]  /*8400*/  SHF.R.U64 R14, R10, R24, R3.reuse ;  /* 0x000000180a0e7219 */ /* 0x100fe40000001203 */
[----:B------:R-:W-:Y:S02]  /*8410*/  LOP3.LUT R25, RZ, R4, RZ, 0x33, !PT ;  /* 0x00000004ff197212 */ /* 0x000fe400078e33ff */
[-C--:B------:R-:W-:Y:S01]  /*8420*/  SHF.R.U32.HI R5, RZ, R24.reuse, R3 ;  /* 0x00000018ff057219 */ /* 0x080fe20000011603 */
[----:B------:R-:W2:Y:S01]  /*8430*/  LDC R29, c[0x0][0x638] ;  /* 0x00018e00ff1d7b82 */ /* 0x000ea20000000800 */
[----:B------:R-:W-:Y:S01]  /*8440*/  SHF.L.U32 R152, R7, R24, RZ ;  /* 0x0000001807987219 */ /* 0x000fe200000006ff */
[----:B------:R-:W-:-:S06]  /*8450*/  IMAD.MOV.U32 R4, RZ, RZ, R14 ;  /* 0x000000ffff047224 */ /* 0x000fcc00078e000e */
[----:B------:R-:W0:Y:S01]  /*8460*/  LDC R30, c[0x0][0x610] ;  /* 0x00018400ff1e7b82 */ /* 0x000e220000000800 */
[----:B----4-:R-:W-:Y:S05]  /*8470*/  @!P0 BRA `(.L_x_289) ;  /* 0x0000000000288947 */ /* 0x010fea0003800000 */
[----:B------:R-:W4:Y:S02]  /*8480*/  LDC R3, c[0x0][0x64c] ;  /* 0x00019300ff037b82 */ /* 0x000f240000000800 */
[----:B----4-:R-:W-:-:S05]  /*8490*/  IADD3 R3, P0, R14, R3, RZ ;  /* 0x000000030e037210 */ /* 0x010fca0007f1e0ff */
        /* <DEDUP_REMOVED lines=8> */
.L_x_289:
[----:B------:R-:W-:Y:S01]  /*8520*/  ISETP.NE.AND P0, PT, R2, 0x1, PT ;  /* 0x000000010200780c */ /* 0x000fe20003f05270 */
[----:B0-----:R-:W-:Y:S01]  /*8530*/  VIADD R7, R15, 0xffffffff ;  /* 0xffffffff0f077836 */ /* 0x001fe20000000000 */
[----:B-1-3--:R-:W-:Y:S01]  /*8540*/  SHF.R.U64 R0, R4, R28, R5 ;  /* 0x0000001c04007219 */ /* 0x00afe20000001205 */
[----:B------:R-:W-:Y:S01]  /*8550*/  IMAD.MOV R13, RZ, RZ, -R13 ;  /* 0x000000ffff0d7224 */ /* 0x000fe200078e0a0d */
[----:B------:R-:W-:Y:S01]  /*8560*/  LOP3.LUT R5, R10, R25, RZ, 0xc0, !PT ;  /* 0x000000190a057212 */ /* 0x000fe200078ec0ff */
[----:B------:R-:W-:Y:S02]  /*8570*/  IMAD.MOV.U32 R4, RZ, RZ, 0x1 ;  /* 0x00000001ff047424 */ /* 0x000fe400078e00ff */
[----:B------:R-:W-:Y:S02]  /*8580*/  IMAD.MOV R3, RZ, RZ, -R0 ;  /* 0x000000ffff037224 */ /* 0x000fe400078e0a00 */
[----:B------:R-:W-:Y:S01]  /*8590*/  IMAD R152, R152, R0, R5 ;  /* 0x0000000098987224 */ /* 0x000fe200078e0205 */
[----:B------:R-:W-:Y:S01]  /*85a0*/  LOP3.LUT R5, R12, R7, RZ, 0xc0, !PT ;  /* 0x000000070c057212 */ /* 0x000fe200078ec0ff */
[----:B--2---:R-:W-:-:S02]  /*85b0*/  IMAD R0, R3, R29, R14 ;  /* 0x0000001d03007224 */ /* 0x004fc400078e020e */
[----:B------:R-:W-:Y:S02]  /*85c0*/  @P0 IMAD R21, R20, R13, R23 ;  /* 0x0000000d14150224 */ /* 0x000fe400078e0217 */
[----:B------:R-:W-:Y:S01]  /*85d0*/  IMAD R3, R0, R15, R5 ;  /* 0x0000000f00037224 */ /* 0x000fe200078e0205 */
[----:B------:R-:W-:Y:S01]  /*85e0*/  PRMT R0, R4, 0x7610, R0 ;  /* 0x0000761004007816 */ /* 0x000fe20000000000 */
[----:B------:R-:W-:-:S05]  /*85f0*/  IMAD R152, R152, R30, R21 ;  /* 0x0000001e98987224 */ /* 0x000fca00078e0215 */
[----:B------:R-:W-:Y:S02]  /*8600*/  SEL R23, R3, R152, !P0 ;  /* 0x0000009803177207 */ /* 0x000fe40004000000 */
[----:B------:R-:W-:-:S07]  /*8610*/  SEL R152, R152, R3, !P0 ;  /* 0x0000000398987207 */ /* 0x000fce0004000000 */
.L_x_287:
[----:B------:R-:W-:-:S13]  /*8620*/  LOP3.LUT P0, RZ, R0, 0xff, RZ, 0xc0, !PT ;  /* 0x000000ff00ff7812 */ /* 0x000fda000780c0ff */
[----:B------:R-:W-:Y:S05]  /*8630*/  @P0 BRA `(.L_x_290) ;  /* 0xffffff88002c0947 */ /* 0x000fea000383ffff */
[----:B------:R-:W-:Y:S05]  /*8640*/  EXIT ;  /* 0x000000000000794d */ /* 0x000fea0003800000 */
.L_x_3:
[----:B0-----:R-:W-:Y:S01]  /*8650*/  ULDC.64 UR4, c[0x0][0x650] ;  /* 0x0001940000047ab9 */ /* 0x001fe20000000a00 */
        /* <DEDUP_REMOVED lines=25> */
.L_x_292:
[--C-:B------:R-:W-:Y:S01]  /*87f0*/  SHF.R.U64 R12, R10, R14, R11.reuse ;  /* 0x0000000e0a0c7219 */ /* 0x100fe2000000120b */
[----:B------:R-:W0:Y:S01]  /*8800*/  LDC R22, c[0x0][0x618] ;  /* 0x00018600ff167b82 */ /* 0x000e220000000800 */
[----:B------:R-:W-:Y:S01]  /*8810*/  I2FP.F32.U32 R6, R4 ;  /* 0x0000000400067245 */ /* 0x000fe20000201000 */
[----:B------:R-:W-:Y:S01]  /*8820*/  ULDC UR4, c[0x0][0x150] ;  /* 0x0000540000047ab9 */ /* 0x000fe20000000800 */
[----:B------:R-:W-:Y:S02]  /*8830*/  SHF.R.U32.HI R5, RZ, R14, R11 ;  /* 0x0000000eff057219 */ /* 0x000fe4000001160b */
[----:B------:R-:W-:Y:S01]  /*8840*/  IADD3 R9, P0, RZ, -R12, RZ ;  /* 0x8000000cff097210 */ /* 0x000fe20007f1e0ff */
[----:B------:R-:W-:Y:S01]  /*8850*/  FMUL R11, R6, UR4 ;  /* 0x00000004060b7c20 */ /* 0x000fe20008400000 */
[----:B------:R-:W-:Y:S01]  /*8860*/  ULDC UR4, c[0x0][0x154] ;  /* 0x0000550000047ab9 */ /* 0x000fe20000000800 */
[----:B------:R-:W1:Y:S02]  /*8870*/  LDC.64 R24, c[0x0][0x640] ;  /* 0x00019000ff187b82 */ /* 0x000e640000000a00 */
[----:B------:R-:W-:-:S02]  /*8880*/  IMAD.X R5, RZ, RZ, ~R5, P0 ;  /* 0x000000ffff057224 */ /* 0x000fc400000e0e05 */
[----:B------:R-:W2:Y:S01]  /*8890*/  F2I.U32.TRUNC.NTZ R11, R11 ;  /* 0x0000000b000b7305 */ /* 0x000ea2000020f000 */
[----:B------:R-:W-:-:S03]  /*88a0*/  IMAD.WIDE.U32 R6, R9, R20, R16 ;  /* 0x0000001409067225 */ /* 0x000fc600078e0010 */
[----:B------:R-:W3:Y:S01]  /*88b0*/  LDC R13, c[0x0][0x144] ;  /* 0x00005100ff0d7b82 */ /* 0x000ee20000000800 */
[----:B------:R-:W-:-:S04]  /*88c0*/  IMAD R8, R5, R20, RZ ;  /* 0x0000001405087224 */ /* 0x000fc800078e02ff */
[----:B------:R-:W-:Y:S02]  /*88d0*/  IMAD R5, R9, R21, R8 ;  /* 0x0000001509057224 */ /* 0x000fe400078e0208 */
[----:B------:R-:W-:Y:S01]  /*88e0*/  IMAD.MOV.U32 R8, RZ, RZ, -0x1 ;  /* 0xffffffffff087424 */ /* 0x000fe200078e00ff */
[----:B------:R-:W4:Y:S01]  /*88f0*/  LDC R14, c[0x0][0x608] ;  /* 0x00018200ff0e7b82 */ /* 0x000f220000000800 */
[----:B------:R-:W-:Y:S01]  /*8900*/  IMAD.IADD R5, R7, 0x1, R5 ;  /* 0x0000000107057824 */ /* 0x000fe200078e0205 */
[----:B------:R-:W-:-:S04]  /*8910*/  I2FP.F32.U32 R7, R3 ;  /* 0x0000000300077245 */ /* 0x000fc80000201000 */
[-C--:B0-----:R-:W-:Y:S01]  /*8920*/  SHF.R.U64 R10, R6, R22.reuse, R5 ;  /* 0x00000016060a7219 */ /* 0x081fe20000001205 */
[----:B--2---:R-:W-:Y:S01]  /*8930*/  IMAD.MOV R6, RZ, RZ, -R11 ;  /* 0x000000ffff067224 */ /* 0x004fe200078e0a0b */
[----:B------:R-:W0:Y:S01]  /*8940*/  LDC R9, c[0x0][0x658] ;  /* 0x00019600ff097b82 */ /* 0x000e220000000800 */
[----:B-1----:R-:W-:Y:S01]  /*8950*/  ISETP.NE.U32.AND P0, PT, R24, RZ, PT ;  /* 0x000000ff1800720c */ /* 0x002fe20003f05070 */
[----:B------:R-:W-:Y:S01]  /*8960*/  FMUL R7, R7, UR4 ;  /* 0x0000000407077c20 */ /* 0x000fe20008400000 */
[----:B------:R-:W-:Y:S02]  /*8970*/  SHF.R.U32.HI R5, RZ, R22, R5 ;  /* 0x00000016ff057219 */ /* 0x000fe40000011605 */
[----:B------:R-:W-:-:S03]  /*8980*/  ISETP.NE.AND.EX P0, PT, R25, RZ, PT, P0 ;  /* 0x000000ff1900720c */ /* 0x000fc60003f05300 */
[----:B------:R-:W1:Y:S01]  /*8990*/  LDC R20, c[0x0][0x148] ;  /* 0x00005200ff147b82 */ /* 0x000e620000000800 */
[----:B---3--:R-:W-:Y:S02]  /*89a0*/  IMAD R23, R13, R6, R4 ;  /* 0x000000060d177224 */ /* 0x008fe400078e0204 */
[----:B------:R-:W-:-:S05]  /*89b0*/  IMAD.MOV.U32 R6, RZ, RZ, 0x1 ;  /* 0x00000001ff067424 */ /* 0x000fca00078e00ff */
[----:B------:R-:W2:Y:S01]  /*89c0*/  LDC R21, c[0x0][0x600] ;  /* 0x00018000ff157b82 */ /* 0x000ea20000000800 */
[-CC-:B----4-:R-:W-:Y:S02]  /*89d0*/  SHF.R.U64 R13, R10, R14.reuse, R5.reuse ;  /* 0x0000000e0a0d7219 */ /* 0x190fe40000001205 */
[----:B------:R-:W-:Y:S02]  /*89e0*/  SHF.R.U32.HI R4, RZ, R14, R5 ;  /* 0x0000000eff047219 */ /* 0x000fe40000011605 */
[----:B------:R3:W4:Y:S03]  /*89f0*/  F2I.U32.TRUNC.NTZ R14, R7 ;  /* 0x00000007000e7305 */ /* 0x000726000020f000 */
[----:B------:R-:W1:Y:S01]  /*8a00*/  LDC R26, c[0x0][0x648] ;  /* 0x00019200ff1a7b82 */ /* 0x000e620000000800 */
[-C--:B0-----:R-:W-:Y:S02]  /*8a10*/  SHF.R.U64 R15, R13, R9.reuse, R4 ;  /* 0x000000090d0f7219 */ /* 0x081fe40000001204 */
[----:B------:R-:W-:-:S02]  /*8a20*/  SHF.L.U32 R8, R8, R9, RZ ;  /* 0x0000000908087219 */ /* 0x000fc400000006ff */
[-C--:B------:R-:W-:Y:S01]  /*8a30*/  SHF.R.U32.HI R5, RZ, R9.reuse, R4 ;  /* 0x00000009ff057219 */ /* 0x080fe20000011604 */
[----:B------:R-:W-:Y:S01]  /*8a40*/  IMAD.MOV.U32 R4, RZ, RZ, R15 ;  /* 0x000000ffff047224 */ /* 0x000fe200078e000f */
[----:B------:R-:W-:Y:S01]  /*8a50*/  SHF.L.U32 R22, R6, R9, RZ ;  /* 0x0000000906167219 */ /* 0x000fe200000006ff */
[----:B------:R-:W0:Y:S01]  /*8a60*/  LDC R27, c[0x0][0x638] ;  /* 0x00018e00ff1b7b82 */ /* 0x000e220000000800 */
[----:B------:R-:W-:-:S07]  /*8a70*/  LOP3.LUT R28, RZ, R8, RZ, 0x33, !PT ;  /* 0x00000008ff1c7212 */ /* 0x000fce00078e33ff */
        /* <DEDUP_REMOVED lines=12> */
.L_x_293:
[----:B------:R-:W-:Y:S01]  /*8b40*/  ISETP.NE.AND P0, PT, R2, 0x1, PT ;  /* 0x000000010200780c */ /* 0x000fe20003f05270 */
[----:B--2---:R-:W-:Y:S01]  /*8b50*/  VIADD R7, R21, 0xffffffff ;  /* 0xffffffff15077836 */ /* 0x004fe20000000000 */
[----:B-1----:R-:W-:Y:S01]  /*8b60*/  SHF.R.U64 R5, R4, R26, R5 ;  /* 0x0000001a04057219 */ /* 0x002fe20000001205 */
[----:B------:R-:W-:Y:S01]  /*8b70*/  IMAD.MOV R14, RZ, RZ, -R14 ;  /* 0x000000ffff0e7224 */ /* 0x000fe200078e0a0e */
[----:B------:R-:W-:Y:S01]  /*8b80*/  LOP3.LUT R4, R13, R28, RZ, 0xc0, !PT ;  /* 0x0000001c0d047212 */ /* 0x000fe200078ec0ff */
[----:B------:R-:W-:Y:S01]  /*8b90*/  IMAD.MOV.U32 R8, RZ, RZ, R12 ;  /* 0x000000ffff087224 */ /* 0x000fe200078e000c */
[----:B------:R-:W-:Y:S01]  /*8ba0*/  LOP3.LUT R10, R10, R7, RZ, 0xc0, !PT ;  /* 0x000000070a0a7212 */ /* 0x000fe200078ec0ff */
[----:B------:R-:W-:Y:S02]  /*8bb0*/  IMAD.MOV R6, RZ, RZ, -R5 ;  /* 0x000000ffff067224 */ /* 0x000fe400078e0a05 */
[----:B------:R-:W-:-:S04]  /*8bc0*/  IMAD R4, R22, R5, R4 ;  /* 0x0000000516047224 */ /* 0x000fc800078e0204 */
[----:B------:R-:W-:Y:S02]  /*8bd0*/  @P0 IMAD R23, R20, R14, R3 ;  /* 0x0000000e14170224 */ /* 0x000fe400078e0203 */
[----:B0-----:R-:W-:Y:S02]  /*8be0*/  IMAD R3, R6, R27, R15 ;  /* 0x0000001b06037224 */ /* 0x001fe400078e020f */
[----:B------:R-:W-:Y:S02]  /*8bf0*/  IMAD R7, R4, R29, R23 ;  /* 0x0000001d04077224 */ /* 0x000fe400078e0217 */
[----:B------:R-:W-:Y:S02]  /*8c00*/  IMAD R4, R3, R21, R10 ;  /* 0x0000001503047224 */ /* 0x000fe400078e020a */
[----:B------:R-:W-:-:S03]  /*8c10*/  IMAD.MOV.U32 R6, RZ, RZ, 0x1 ;  /* 0x00000001ff067424 */ /* 0x000fc600078e00ff */
[----:B------:R-:W-:Y:S02]  /*8c20*/  SEL R9, R4, R7, !P0 ;  /* 0x0000000704097207 */ /* 0x000fe40004000000 */
[----:B------:R-:W-:-:S07]  /*8c30*/  SEL R7, R7, R4, !P0 ;  /* 0x0000000407077207 */ /* 0x000fce0004000000 */
.L_x_291:
[----:B------:R-:W-:-:S08]  /*8c40*/  NOP ;  /* 0x0000000000007918 */ /* 0x000fd00000000000 */
[----:B------:R-:W0:-:S00]  /*8c50*/  USETMAXREG.DEALLOC.CTAPOOL 0x28 ;  /* 0x00000028000079c8 */ /* 0x000e0000080e0500 */
[----:B0-----:R-:W-:-:S13]  /*8c60*/  ISETP.NE.AND P0, PT, R0, RZ, PT ;  /* 0x000000ff0000720c */ /* 0x001fda0003f05270 */
[----:B------:R-:W-:Y:S05]  /*8c70*/  @P0 EXIT ;  /* 0x000000000000094d */ /* 0x000fea0003800000 */
[----:B------:R-:W-:Y:S01]  /*8c80*/  LOP3.LUT P0, RZ, R6, 0xff, RZ, 0xc0, !PT ;  /* 0x000000ff06ff7812 */ /* 0x000fe2000780c0ff */
[----:B------:R-:W-:Y:S02]  /*8c90*/  IMAD.MOV.U32 R3, RZ, RZ, 0x1 ;  /* 0x00000001ff037424 */ /* 0x000fe400078e00ff */
[----:B------:R-:W-:-:S10]  /*8ca0*/  IMAD.MOV.U32 R0, RZ, RZ, RZ ;  /* 0x000000ffff007224 */ /* 0x000fd400078e00ff */
[----:B------:R-:W-:Y:S05]  /*8cb0*/  @!P0 BRA `(.L_x_294) ;  /* 0x0000000c00348947 */ /* 0x000fea0003800000 */
[----:B------:R-:W0:Y:S01]  /*8cc0*/  LDC R0, c[0x0][0x28c] ;  /* 0x0000a300ff007b82 */ /* 0x000e220000000800 */
[----:B------:R-:W-:Y:S01]  /*8cd0*/  ULDC UR5, c[0x0][0x600] ;  /* 0x0001800000057ab9 */ /* 0x000fe20000000800 */
[----:B------:R-:W-:Y:S01]  /*8ce0*/  ULDC UR4, c[0x0][0xc] ;  /* 0x0000030000047ab9 */ /* 0x000fe20000000800 */
[----:B------:R-:W-:Y:S01]  /*8cf0*/  UIADD3 UR16, UR5, -0x1, URZ ;  /* 0xffffffff05107890 */ /* 0x000fe2000fffe03f */
[C---:B------:R-:W-:Y:S01]  /*8d00*/  LOP3.LUT P2, RZ, R18.reuse, 0x7f, RZ, 0xc0, !PT ;  /* 0x0000007f12ff7812 */ /* 0x040fe2000784c0ff */
[----:B------:R-:W-:Y:S01]  /*8d10*/  ULDC UR6, c[0x0][0x658] ;  /* 0x0001960000067ab9 */ /* 0x000fe20000000800 */
[----:B------:R-:W-:Y:S01]  /*8d20*/  ULDC UR5, c[0x0][0x10] ;  /* 0x0000040000057ab9 */ /* 0x000fe20000000800 */
[----:B------:R-:W-:Y:S01]  /*8d30*/  UMOV UR7, 0xffffffff ;  /* 0xffffffff00077882 */ /* 0x000fe20000000000 */
[----:B------:R-:W-:Y:S01]  /*8d40*/  UMOV UR8, 0x1 ;  /* 0x0000000100087882 */ /* 0x000fe20000000000 */
[----:B------:R-:W-:Y:S01]  /*8d50*/  UIMAD.WIDE.U32 UR4, UR4, UR5, URZ ;  /* 0x00000005040472a5 */ /* 0x000fe2000f8e003f */
[----:B------:R-:W-:Y:S01]  /*8d60*/  LOP3.LUT P0, RZ, R18, 0x1f, RZ, 0xc0, !PT ;  /* 0x0000001f12ff7812 */ /* 0x000fe2000780c0ff */
[----:B------:R-:W-:Y:S01]  /*8d70*/  USHF.L.U32 UR7, UR7, UR6, URZ ;  /* 0x0000000607077299 */ /* 0x000fe2000800063f */
[----:B------:R-:W-:Y:S01]  /*8d80*/  BSSY B0, `(.L_x_294) ;  /* 0x00000c0000007945 */ /* 0x000fe20003800000 */
[----:B------:R-:W-:Y:S01]  /*8d90*/  USHF.L.U32 UR18, UR8, UR6, URZ ;  /* 0x0000000608127299 */ /* 0x000fe2000800063f */
[----:B------:R-:W-:Y:S01]  /*8da0*/  IMAD.MOV.U32 R11, RZ, RZ, 0x1 ;  /* 0x00000001ff0b7424 */ /* 0x000fe200078e00ff */
[----:B------:R-:W-:Y:S01]  /*8db0*/  LOP3.LUT R18, R19, 0x2, RZ, 0xfc, !PT ;  /* 0x0000000213127812 */ /* 0x000fe200078efcff */
[----:B------:R-:W-:Y:S01]  /*8dc0*/  ULDC UR6, c[0x0][0x14] ;  /* 0x0000050000067ab9 */ /* 0x000fe20000000800 */
[----:B------:R-:W-:Y:S01]  /*8dd0*/  PLOP3.LUT P0, PT, P0, P2, PT, 0x8a, 0x0 ;  /* 0x000000000000781c */ /* 0x000fe20000705172 */
[----:B------:R-:W-:-:S02]  /*8de0*/  UIMAD.WIDE.U32 UR20, UR4, UR6, URZ ;  /* 0x00000006041472a5 */ /* 0x000fc4000f8e003f */
[----:B------:R-:W-:Y:S02]  /*8df0*/  UIMAD UR13, UR5, UR6, URZ ;  /* 0x00000006050d72a4 */ /* 0x000fe4000f8e023f */
[----:B------:R-:W-:Y:S01]  /*8e00*/  ULOP3.LUT UR17, URZ, UR7, URZ, 0x33, !UPT ;  /* 0x000000073f117292 */ /* 0x000fe2000f8e333f */
[----:B0-----:R-:W-:Y:S01]  /*8e10*/  VIADD R0, R0, 0x7f ;  /* 0x0000007f00007836 */ /* 0x001fe20000000000 */
[----:B------:R-:W-:Y:S01]  /*8e20*/  UIADD3 UR13, UR21, UR13, URZ ;  /* 0x0000000d150d7290 */ /* 0x000fe2000fffe03f */
[----:B------:R-:W-:-:S03]  /*8e30*/  ULDC.64 UR22, c[0x0][0x198] ;  /* 0x0000660000167ab9 */ /* 0x000fc60000000a00 */
[----:B------:R-:W-:-:S04]  /*8e40*/  SHF.R.S32.HI R3, RZ, 0x1f, R0 ;  /* 0x0000001fff037819 */ /* 0x000fc80000011400 */
[----:B------:R-:W-:Y:S01]  /*8e50*/  LEA.HI R3, R3, R0, RZ, 0x7 ;  /* 0x0000000003037211 */ /* 0x000fe200078f38ff */
[----:B------:R-:W-:-:S03]  /*8e60*/  IMAD.MOV.U32 R0, RZ, RZ, RZ ;  /* 0x000000ffff007224 */ /* 0x000fc600078e00ff */
[----:B------:R-:W-:Y:S01]  /*8e70*/  SHF.R.S32.HI R13, RZ, 0x7, R3 ;  /* 0x00000007ff0d7819 */ /* 0x000fe20000011403 */
[----:B------:R-:W-:-:S04]  /*8e80*/  IMAD.MOV.U32 R3, RZ, RZ, 0x1 ;  /* 0x00000001ff037424 */ /* 0x000fc800078e00ff */
[----:B------:R-:W-:-:S07]  /*8e90*/  VIADD R10, R13, 0x1 ;  /* 0x000000010d0a7836 */ /* 0x000fce0000000000 */
.L_x_306:
[----:B------:R-:W-:-:S03]  /*8ea0*/  UMOV UR4, 0xffffffff ;  /* 0xffffffff00047882 */ /* 0x000fc60000000000 */
[----:B------:R-:W-:Y:S05]  /*8eb0*/  BRA.DIV UR4, `(.L_x_295) ;  /* 0x0000000e04547947 */ /* 0x000fea000b800000 */
[----:B------:R-:W-:-:S13]  /*8ec0*/  ELECT P6, URZ, PT ;  /* 0x00000000003f782f */ /* 0x000fda00038c0000 */
.L_x_315:
[----:B------:R-:W0:Y:S01]  /*8ed0*/  LDC R4, c[0x0][0x28c] ;  /* 0x0000a300ff047b82 */ /* 0x000e220000000800 */
[----:B------:R-:W-:Y:S01]  /*8ee0*/  BSSY B1, `(.L_x_296) ;  /* 0x0000037000017945 */ /* 0x000fe20003800000 */
[----:B0-----:R-:W-:-:S13]  /*8ef0*/  ISETP.LT.OR P6, PT, R4, 0x1, !P6 ;  /* 0x000000010400780c */ /* 0x001fda00077c1670 */
[----:B------:R-:W-:Y:S05]  /*8f00*/  @P6 BRA `(.L_x_297) ;  /* 0x0000000000d06947 */ /* 0x000fea0003800000 */
[----:B------:R-:W-:Y:S02]  /*8f10*/  IMAD.SHL.U32 R14, R9, 0x100, RZ ;  /* 0x00000100090e7824 */ /* 0x000fe400078e00ff */
[----:B------:R-:W-:Y:S02]  /*8f20*/  IMAD.SHL.U32 R15, R7, 0x80, RZ ;  /* 0x00000080070f7824 */ /* 0x000fe400078e00ff */
[----:B------:R-:W-:Y:S02]  /*8f30*/  IMAD.MOV.U32 R20, RZ, RZ, RZ ;  /* 0x000000ffff147224 */ /* 0x000fe400078e00ff */
[----:B------:R-:W-:Y:S02]  /*8f40*/  IMAD.MOV.U32 R4, RZ, RZ, R10 ;  /* 0x000000ffff047224 */ /* 0x000fe400078e000a */
[----:B------:R-:W-:Y:S02]  /*8f50*/  IMAD.MOV.U32 R5, RZ, RZ, R3 ;  /* 0x000000ffff057224 */ /* 0x000fe400078e0003 */
[----:B------:R-:W-:-:S07]  /*8f60*/  IMAD.MOV.U32 R6, RZ, RZ, R0 ;  /* 0x000000ffff067224 */ /* 0x000fce00078e0000 */
.L_x_301:
[----:B------:R-:W0:Y:S01]  /*8f70*/  S2R R12, SR_CgaCtaId ;  /* 0x00000000000c7919 */ /* 0x000e220000008800 */
[----:B------:R-:W-:Y:S01]  /*8f80*/  MOV R7, 0x400 ;  /* 0x0000040000077802 */ /* 0x000fe20000000f00 */
[----:B------:R-:W1:Y:S03]  /*8f90*/  @!P2 LDC R9, c[0x0][0x500] ;  /* 0x00014000ff09ab82 */ /* 0x000e660000000800 */
[----:B0-----:R-:W-:Y:S02]  /*8fa0*/  LEA R21, R12, R7, 0x18 ;  /* 0x000000070c157211 */ /* 0x001fe400078ec0ff */
[----:B------:R-:W-:-:S03]  /*8fb0*/  SHF.L.U32 R7, R5, 0x1f, RZ ;  /* 0x0000001f05077819 */ /* 0x000fc600000006ff */
[----:B------:R-:W-:-:S04]  /*8fc0*/  IMAD R12, R6, 0x8, R21 ;  /* 0x00000008060c7824 */ /* 0x000fc800078e0215 */
[----:B------:R-:W0:Y:S02]  /*8fd0*/  SYNCS.PHASECHK.TRANS64.TRYWAIT P1, [R12+URZ+0x10], R7 ;  /* 0x000010070c0075a7 */ /* 0x000e24000802017f */
[----:B01----:R-:W-:Y:S05]  /*8fe0*/  @!P1 BRA `(.L_x_298) ;  /* 0x0000000c00289947 */ /* 0x003fea0003800000 */
.L_x_316:
[----:B0-----:R-:W-:Y:S01]  /*8ff0*/  PRMT R7, R18, 0x9910, RZ ;  /* 0x0000991012077816 */ /* 0x001fe200000000ff */
[----:B------:R0:W-:Y:S03]  /*9000*/  @!P2 SYNCS.ARRIVE.TRANS64 RZ, [R12+URZ], R9 ;  /* 0x000000090cffa9a7 */ /* 0x0001e6000800003f */
[----:B------:R-:W-:-:S13]  /*9010*/  ISETP.NE.AND P1, PT, R7, 0x2, PT ;  /* 0x000000020700780c */ /* 0x000fda0003f25270 */
[----:B0-----:R-:W-:Y:S05]  /*9020*/  @P1 BRA `(.L_x_299) ;  /* 0x0000000000041947 */ /* 0x001fea0003800000 */
[----:B------:R-:W-:Y:S01]  /*9030*/  BPT.TRAP 0x1 ;  /* 0x000000040000795c */ /* 0x000fe20000300000 */
.L_x_299:
[----:B------:R-:W-:Y:S05]  /*9040*/  @P0 BRA `(.L_x_300) ;  /* 0x0000000000040947 */ /* 0x000fea0003800000 */
[----:B------:R-:W-:Y:S01]  /*9050*/  BPT.TRAP 0x1 ;  /* 0x000000040000795c */ /* 0x000fe20000300000 */
.L_x_300:
[--C-:B------:R-:W-:Y:S01]  /*9060*/  IMAD R7, R6, 0x4000, R21.reuse ;  /* 0x0000400006077824 */ /* 0x100fe200078e0215 */
[----:B------:R-:W-:Y:S01]  /*9070*/  R2UR UR9, R12 ;  /* 0x000000000c0972ca */ /* 0x000fe200000e0000 */
[----:B------:R-:W-:Y:S01]  /*9080*/  IMAD R21, R6, 0x8000, R21 ;  /* 0x0000800006157824 */ /* 0x000fe200078e0215 */
[----:B------:R-:W-:Y:S01]  /*9090*/  UIADD3 UR4, UP0, UR22, 0xf0, URZ ;  /* 0x000000f016047890 */ /* 0x000fe2000ff1e03f */
[----:B------:R-:W-:Y:S01]  /*90a0*/  VIADD R4, R4, 0xffffffff ;  /* 0xffffffff04047836 */ /* 0x000fe20000000000 */
[----:B------:R-:W-:Y:S01]  /*90b0*/  R2UR UR5, R7 ;  /* 0x00000000070572ca */ /* 0x000fe200000e0000 */
[----:B------:R-:W-:Y:S01]  /*90c0*/  UIADD3 UR24, UP1, UR22, 0x1f0, URZ ;  /* 0x000001f016187890 */ /* 0x000fe2000ff3e03f */
[----:B------:R-:W-:Y:S01]  /*90d0*/  R2UR UR8, R21 ;  /* 0x00000000150872ca */ /* 0x000fe200000e0000 */
[----:B------:R-:W-:Y:S01]  /*90e0*/  VIADD R6, R6, 0x1 ;  /* 0x0000000106067836 */ /* 0x000fe20000000000 */
[----:B------:R-:W-:Y:S01]  /*90f0*/  R2UR UR11, R15 ;  /* 0x000000000f0b72ca */ /* 0x000fe200000e0000 */
[----:B------:R-:W-:Y:S01]  /*9100*/  UIADD3.X UR25, URZ, UR23, URZ, UP1, !UPT ;  /* 0x000000173f197290 */ /* 0x000fe20008ffe43f */
[----:B------:R-:W-:Y:S01]  /*9110*/  R2UR UR10, R20 ;  /* 0x00000000140a72ca */ /* 0x000fe200000e0000 */
[----:B------:R-:W-:Y:S01]  /*9120*/  UMOV UR6, 0x0 ;  /* 0x0000000000067882 */ /* 0x000fe20000000000 */
[----:B------:R-:W-:Y:S01]  /*9130*/  R2UR UR12, R8 ;  /* 0x00000000080c72ca */ /* 0x000fe200000e0000 */
[----:B------:R-:W-:Y:S01]  /*9140*/  UMOV UR7, 0x10000000 ;  /* 0x1000000000077882 */ /* 0x000fe20000000000 */
[----:B------:R-:W-:Y:S01]  /*9150*/  R2UR UR19, R14 ;  /* 0x000000000e1372ca */ /* 0x000fe200000e0000 */
[----:B------:R-:W-:Y:S01]  /*9160*/  VIADD R20, R20, 0x80 ;  /* 0x0000008014147836 */ /* 0x000fe20000000000 */
[----:B------:R-:W-:Y:S01]  /*9170*/  ISETP.GT.AND P3, PT, R4, 0x1, PT ;  /* 0x000000010400780c */ /* 0x000fe20003f64270 */
[----:B------:R-:W-:Y:S01]  /*9180*/  UIADD3 UR14, UR5, 0x100, URZ ;  /* 0x00000100050e7890 */ /* 0x000fe2000fffe03f */
[----:B------:R-:W-:Y:S01]  /*9190*/  ISETP.NE.AND P1, PT, R6, 0x2, PT ;  /* 0x000000020600780c */ /* 0x000fe20003f25270 */
[----:B------:R-:W-:-:S02]  /*91a0*/  UIADD3.X UR5, URZ, UR23, URZ, UP0, !UPT ;  /* 0x000000173f057290 */ /* 0x000fc400087fe43f */
[----:B------:R-:W-:Y:S01]  /*91b0*/  UIADD3 UR15, UR8, 0x8100, URZ ;  /* 0x00008100080f7890 */ /* 0x000fe2000fffe03f */
[----:B------:R-:W-:Y:S02]  /*91c0*/  SEL R12, RZ, 0x1, P1 ;  /* 0x00000001ff0c7807 */ /* 0x000fe40000800000 */
[----:B------:R-:W-:Y:S01]  /*91d0*/  UMOV UR8, UR14 ;  /* 0x0000000e00087c82 */ /* 0x000fe20008000000 */
[----:B------:R-:W-:Y:S02]  /*91e0*/  SEL R6, R6, RZ, P1 ;  /* 0x000000ff06067207 */ /* 0x000fe40000800000 */
[----:B------:R-:W-:Y:S01]  /*91f0*/  LOP3.LUT R5, R5, R12, RZ, 0x3c, !PT ;  /* 0x0000000c05057212 */ /* 0x000fe200078e3cff */
[----:B------:R0:W-:Y:S02]  /*9200*/  UTMALDG.3D [UR8], [UR4], desc[UR6] ;  /* 0x00000608040075b4 */ /* 0x0001e40008011000 */
[----:B0-----:R-:W-:Y:S01]  /*9210*/  UMOV UR8, UR15 ;  /* 0x0000000f00087c82 */ /* 0x001fe20008000000 */
[----:B------:R-:W-:-:S02]  /*9220*/  UMOV UR11, UR19 ;  /* 0x00000013000b7c82 */ /* 0x000fc40008000000 */
[----:B------:R0:W-:Y:S02]  /*9230*/  UTMALDG.3D [UR8], [UR24], desc[UR6] ;  /* 0x00000608180075b4 */ /* 0x0001e40008011000 */
[----:B0-----:R-:W-:Y:S05]  /*9240*/  @P3 BRA `(.L_x_301) ;  /* 0xfffffffc00483947 */ /* 0x001fea000383ffff */
.L_x_297:
[----:B------:R-:W-:Y:S05]  /*9250*/  BSYNC B1 ;  /* 0x0000000000017941 */ /* 0x000fea0003800000 */
.L_x_296:
[----:B------:R-:W-:Y:S01]  /*9260*/  LOP3.LUT P3, RZ, R11, 0xff, RZ, 0xc0, !PT ;  /* 0x000000ff0bff7812 */ /* 0x000fe2000786c0ff */
[----:B------:R-:W-:Y:S01]  /*9270*/  IMAD.IADD R0, R13, 0x1, R0 ;  /* 0x000000010d007824 */ /* 0x000fe200078e0200 */
[----:B------:R-:W-:Y:S01]  /*9280*/  IADD3 R16, P4, R16, UR20, RZ ;  /* 0x0000001410107c10 */ /* 0x000fe2000ff9e0ff */
[----:B------:R-:W-:Y:S01]  /*9290*/  ULDC.64 UR4, c[0x0][0x650] ;  /* 0x0001940000047ab9 */ /* 0x000fe20000000a00 */
[----:B------:R-:W-:Y:S01]  /*92a0*/  BSSY B1, `(.L_x_302) ;  /* 0x000006b000017945 */ /* 0x000fe20003800000 */
[----:B------:R-:W-:Y:S01]  /*92b0*/  IMAD.MOV.U32 R7, RZ, RZ, -0x1 ;  /* 0xffffffffff077424 */ /* 0x000fe200078e00ff */
[----:B------:R-:W-:Y:S01]  /*92c0*/  SHF.R.U32.HI R4, RZ, 0x1, R0 ;  /* 0x00000001ff047819 */ /* 0x000fe20000011600 */
[----:B------:R-:W-:Y:S01]  /*92d0*/  IMAD.MOV.U32 R9, RZ, RZ, -0x1 ;  /* 0xffffffffff097424 */ /* 0x000fe200078e00ff */
[----:B------:R-:W-:Y:S01]  /*92e0*/  ISETP.GT.U32.AND P1, PT, R0, 0x1, PT ;  /* 0x000000010000780c */ /* 0x000fe20003f24070 */
[----:B------:R-:W-:Y:S01]  /*92f0*/  IMAD.MOV.U32 R8, RZ, RZ, -0x1 ;  /* 0xffffffffff087424 */ /* 0x000fe200078e00ff */
[----:B------:R-:W-:-:S02]  /*9300*/  LOP3.LUT R4, R4, 0x1, RZ, 0xc0, !PT ;  /* 0x0000000104047812 */ /* 0x000fc400078ec0ff */
[----:B------:R-:W-:Y:S01]  /*9310*/  ISETP.LT.U32.AND P1, PT, R13, 0x2, P1 ;  /* 0x000000020d00780c */ /* 0x000fe20000f21070 */
[----:B------:R-:W0:Y:S01]  /*9320*/  @P3 S2R R6, SR_CgaCtaId ;  /* 0x0000000000063919 */ /* 0x000e220000008800 */
[----:B------:R-:W-:Y:S02]  /*9330*/  @P3 MOV R5, 0x400 ;  /* 0x0000040000053802 */ /* 0x000fe40000000f00 */
[----:B------:R-:W-:Y:S02]  /*9340*/  IADD3.X R17, R17, UR13, RZ, P4, !PT ;  /* 0x0000000d11117c10 */ /* 0x000fe4000a7fe4ff */
[----:B------:R-:W-:Y:S02]  /*9350*/  ISETP.GE.U32.AND P4, PT, R16, UR4, PT ;  /* 0x0000000410007c0c */ /* 0x000fe4000bf86070 */
[----:B------:R-:W-:Y:S02]  /*9360*/  LOP3.LUT R0, R0, 0x1, RZ, 0xc0, !PT ;  /* 0x0000000100007812 */ /* 0x000fe400078ec0ff */
[----:B------:R-:W-:-:S02]  /*9370*/  PRMT R11, RZ, 0x7610, R11 ;  /* 0x00007610ff0b7816 */ /* 0x000fc4000000000b */
[----:B0-----:R-:W-:-:S04]  /*9380*/  @P3 LEA R5, R6, R5, 0x18 ;  /* 0x0000000506053211 */ /* 0x001fc800078ec0ff */
[----:B------:R0:W-:Y:S01]  /*9390*/  @P3 SYNCS.ARRIVE.TRANS64.A1T0 RZ, [R5+URZ+0x38], RZ ;  /* 0x000038ff05ff39a7 */ /* 0x0001e2000810003f */
[----:B------:R-:W-:Y:S02]  /*93a0*/  ISETP.NE.U32.AND P3, PT, R4, 0x1, PT ;  /* 0x000000010400780c */ /* 0x000fe40003f65070 */
[----:B------:R-:W-:Y:S02]  /*93b0*/  SEL R4, RZ, 0x1, !P1 ;  /* 0x00000001ff047807 */ /* 0x000fe40004800000 */
[----:B------:R-:W-:Y:S02]  /*93c0*/  ISETP.GE.U32.AND.EX P1, PT, R17, UR5, PT, P4 ;  /* 0x0000000511007c0c */ /* 0x000fe4000bf26140 */
[----:B------:R-:W-:-:S04]  /*93d0*/  ISETP.GT.U32.AND P3, PT, R13, 0x1, !P3 ;  /* 0x000000010d00780c */ /* 0x000fc80005f64070 */
[----:B0-----:R-:W-:-:S04]  /*93e0*/  SEL R5, RZ, 0x1, !P3 ;  /* 0x00000001ff057807 */ /* 0x001fc80005800000 */
[--C-:B------:R-:W-:Y:S02]  /*93f0*/  LOP3.LUT R3, R5, R3, R4.reuse, 0x96, !PT ;  /* 0x0000000305037212 */ /* 0x100fe400078e9604 */
[----:B------:R-:W-:Y:S01]  /*9400*/  PRMT R4, RZ, 0x7610, R4 ;  /* 0x00007610ff047816 */ /* 0x000fe20000000004 */
[----:B------:R-:W-:Y:S06]  /*9410*/  @P1 BRA `(.L_x_303) ;  /* 0x00000004004c1947 */ /* 0x000fec0003800000 */
[----:B------:R-:W-:Y:S01]  /*9420*/  ULDC.64 UR4, c[0x0][0x628] ;  /* 0x00018a0000047ab9 */ /* 0x000fe20000000a00 */
[----:B------:R-:W0:Y:S01]  /*9430*/  S2R R14, SR_CTAID.X ;  /* 0x00000000000e7919 */ /* 0x000e220000002500 */
[----:B------:R-:W-:Y:S01]  /*9440*/  ISETP.NE.U32.AND P1, PT, RZ, UR4, PT ;  /* 0x00000004ff007c0c */ /* 0x000fe2000bf25070 */
[----:B------:R-:W-:Y:S01]  /*9450*/  ULDC UR7, c[0x0][0x630] ;  /* 0x00018c0000077ab9 */ /* 0x000fe20000000800 */
[----:B------:R-:W-:Y:S01]  /*9460*/  IMAD.MOV.U32 R4, RZ, RZ, R16 ;  /* 0x000000ffff047224 */ /* 0x000fe200078e0010 */
[----:B------:R-:W1:Y:S01]  /*9470*/  S2R R12, SR_CTAID.Y ;  /* 0x00000000000c7919 */ /* 0x000e620000002600 */
[----:B------:R-:W-:Y:S01]  /*9480*/  ISETP.NE.AND.EX P1, PT, RZ, UR5, PT, P1 ;  /* 0x00000005ff007c0c */ /* 0x000fe2000bf25310 */
[----:B------:R-:W-:-:S12]  /*9490*/  IMAD.MOV.U32 R5, RZ, RZ, R17 ;  /* 0x000000ffff057224 */ /* 0x000fd800078e0011 */
[----:B------:R-:W-:Y:S05]  /*94a0*/  @!P1 BRA `(.L_x_304) ;  /* 0x0000000000289947 */ /* 0x000fea0003800000 */
[----:B------:R-:W-:Y:S02]  /*94b0*/  ULDC UR6, c[0x0][0x634] ;  /* 0x00018d0000067ab9 */ /* 0x000fe40000000800 */
[----:B------:R-:W-:-:S05]  /*94c0*/  IADD3 R9, P1, R16, UR6, RZ ;  /* 0x0000000610097c10 */ /* 0x000fca000ff3e0ff */
[----:B------:R-:W-:-:S04]  /*94d0*/  IMAD.X R15, RZ, RZ, R17, P1 ;  /* 0x000000ffff0f7224 */ /* 0x000fc800008e0611 */
[----:B------:R-:W-:-:S04]  /*94e0*/  IMAD.WIDE.U32 R6, R15, UR4, RZ ;  /* 0x000000040f067c25 */ /* 0x000fc8000f8e00ff */
[----:B------:R-:W-:-:S04]  /*94f0*/  IMAD.WIDE.U32 R6, P1, R9, UR5, R6 ;  /* 0x0000000509067c25 */ /* 0x000fc8000f820006 */
[----:B------:R-:W-:-:S04]  /*9500*/  IMAD.WIDE.U32 R8, R9, UR4, RZ ;  /* 0x0000000409087c25 */ /* 0x000fc8000f8e00ff */
[----:B------:R-:W-:Y:S01]  /*9510*/  IMAD.X R5, RZ, RZ, RZ, P1 ;  /* 0x000000ffff057224 */ /* 0x000fe200008e06ff */
[----:B------:R-:W-:Y:S01]  /*9520*/  IADD3 RZ, P1, R9, R6, RZ ;  /* 0x0000000609ff7210 */ /* 0x000fe20007f3e0ff */
[----:B------:R-:W-:-:S04]  /*9530*/  IMAD.MOV.U32 R4, RZ, RZ, R7 ;  /* 0x000000ffff047224 */ /* 0x000fc800078e0007 */
[----:B------:R-:W-:-:S08]  /*9540*/  IMAD.WIDE.U32.X R4, R15, UR5, R4, P1 ;  /* 0x000000050f047c25 */ /* 0x000fd000088e0404 */
.L_x_304:
[--C-:B------:R-:W-:Y:S01]  /*9550*/  SHF.R.U64 R8, R4, UR7, R5.reuse ;  /* 0x0000000704087c19 */ /* 0x100fe20008001205 */
[----:B------:R-:W-:Y:S01]  /*9560*/  ULDC.64 UR4, c[0x0][0x620] ;  /* 0x0001880000047ab9 */ /* 0x000fe20000000a00 */
[----:B------:R-:W-:Y:S01]  /*9570*/  SHF.R.U32.HI R4, RZ, UR7, R5 ;  /* 0x00000007ff047c19 */ /* 0x000fe20008011605 */
[----:B------:R-:W2:Y:S01]  /*9580*/  LDC R25, c[0x0][0x144] ;  /* 0x00005100ff197b82 */ /* 0x000ea20000000800 */
[----:B------:R-:W-:Y:S01]  /*9590*/  IADD3 R7, P1, RZ, -R8, RZ ;  /* 0x80000008ff077210 */ /* 0x000fe20007f3e0ff */
[----:B------:R-:W-:Y:S01]  /*95a0*/  ULDC.64 UR8, c[0x0][0x640] ;  /* 0x0001900000087ab9 */ /* 0x000fe20000000a00 */
[----:B0-----:R-:W-:Y:S01]  /*95b0*/  I2FP.F32.U32 R9, R14 ;  /* 0x0000000e00097245 */ /* 0x001fe20000201000 */
[----:B------:R-:W-:Y:S02]  /*95c0*/  ULDC UR6, c[0x0][0x608] ;  /* 0x0001820000067ab9 */ /* 0x000fe40000000800 */
[----:B------:R-:W-:Y:S01]  /*95d0*/  IMAD.X R4, RZ, RZ, ~R4, P1 ;  /* 0x000000ffff047224 */ /* 0x000fe200008e0e04 */
[----:B------:R-:W-:Y:S01]  /*95e0*/  ISETP.NE.U32.AND P1, PT, RZ, UR8, PT ;  /* 0x00000008ff007c0c */ /* 0x000fe2000bf25070 */
[----:B------:R-:W0:Y:S02]  /*95f0*/  LDC R21, c[0x0][0x148] ;  /* 0x00005200ff157b82 */ /* 0x000e240000000800 */
[----:B------:R-:W-:Y:S01]  /*9600*/  IMAD R6, R4, UR4, RZ ;  /* 0x0000000404067c24 */ /* 0x000fe2000f8e02ff */
[----:B------:R-:W-:Y:S01]  /*9610*/  ISETP.NE.AND.EX P1, PT, RZ, UR9, PT, P1 ;  /* 0x00000009ff007c0c */ /* 0x000fe2000bf25310 */
[----:B------:R-:W-:Y:S01]  /*9620*/  IMAD.WIDE.U32 R4, R7, UR4, R16 ;  /* 0x0000000407047c25 */ /* 0x000fe2000f8e0010 */
[----:B------:R-:W-:-:S03]  /*9630*/  ULDC UR4, c[0x0][0x150] ;  /* 0x0000540000047ab9 */ /* 0x000fc60000000800 */
[----:B------:R-:W-:Y:S02]  /*9640*/  IMAD R7, R7, UR5, R6 ;  /* 0x0000000507077c24 */ /* 0x000fe4000f8e0206 */
[----:B------:R-:W-:Y:S01]  /*9650*/  FMUL R6, R9, UR4 ;  /* 0x0000000409067c20 */ /* 0x000fe20008400000 */
[----:B------:R-:W-:Y:S01]  /*9660*/  ULDC UR4, c[0x0][0x618] ;  /* 0x0001860000047ab9 */ /* 0x000fe20000000800 */
[----:B------:R-:W-:Y:S01]  /*9670*/  ULDC UR5, c[0x0][0x154] ;  /* 0x0000550000057ab9 */ /* 0x000fe20000000800 */
[----:B------:R-:W-:-:S03]  /*9680*/  IMAD.IADD R5, R5, 0x1, R7 ;  /* 0x0000000105057824 */ /* 0x000fc600078e0207 */
[----:B------:R-:W3:Y:S02]  /*9690*/  F2I.U32.TRUNC.NTZ R6, R6 ;  /* 0x0000000600067305 */ /* 0x000ee4000020f000 */
[----:B------:R-:W-:Y:S02]  /*96a0*/  SHF.R.U64 R9, R4, UR4, R5 ;  /* 0x0000000404097c19 */ /* 0x000fe40008001205 */
[----:B-1----:R-:W-:-:S05]  /*96b0*/  I2FP.F32.U32 R4, R12 ;  /* 0x0000000c00047245 */ /* 0x002fca0000201000 */
[----:B------:R-:W-:Y:S01]  /*96c0*/  FMUL R22, R4, UR5 ;  /* 0x0000000504167c20 */ /* 0x000fe20008400000 */
[----:B------:R-:W-:Y:S01]  /*96d0*/  SHF.R.U32.HI R4, RZ, UR4, R5 ;  /* 0x00000004ff047c19 */ /* 0x000fe20008011605 */
[----:B------:R-:W-:-:S03]  /*96e0*/  ULDC UR4, c[0x0][0x658] ;  /* 0x0001960000047ab9 */ /* 0x000fc60000000800 */
[--C-:B------:R-:W-:Y:S01]  /*96f0*/  SHF.R.U64 R20, R9, UR6, R4.reuse ;  /* 0x0000000609147c19 */ /* 0x100fe20008001204 */
[----:B------:R-:W1:Y:S01]  /*9700*/  F2I.U32.TRUNC.NTZ R22, R22 ;  /* 0x0000001600167305 */ /* 0x000e62000020f000 */
[----:B------:R-:W-:Y:S01]  /*9710*/  SHF.R.U32.HI R5, RZ, UR6, R4 ;  /* 0x00000006ff057c19 */ /* 0x000fe20008011604 */
[----:B---3--:R-:W-:-:S03]  /*9720*/  IMAD.MOV R6, RZ, RZ, -R6 ;  /* 0x000000ffff067224 */ /* 0x008fc600078e0a06 */
[--C-:B------:R-:W-:Y:S01]  /*9730*/  SHF.R.U64 R15, R20, UR4, R5.reuse ;  /* 0x00000004140f7c19 */ /* 0x100fe20008001205 */
[----:B--2---:R-:W-:Y:S01]  /*9740*/  IMAD R14, R25, R6, R14 ;  /* 0x00000006190e7224 */ /* 0x004fe200078e020e */
[----:B------:R-:W-:-:S03]  /*9750*/  SHF.R.U32.HI R23, RZ, UR4, R5 ;  /* 0x00000004ff177c19 */ /* 0x000fc60008011605 */
[----:B------:R-:W-:Y:S02]  /*9760*/  IMAD.MOV.U32 R4, RZ, RZ, R15 ;  /* 0x000000ffff047224 */ /* 0x000fe400078e000f */
[----:B------:R-:W-:Y:S01]  /*9770*/  IMAD.MOV.U32 R5, RZ, RZ, R23 ;  /* 0x000000ffff057224 */ /* 0x000fe200078e0017 */
[----:B-1----:R-:W-:Y:S06]  /*9780*/  @!P1 BRA `(.L_x_305) ;  /* 0x0000000000289947 */ /* 0x002fec0003800000 */
[----:B------:R-:W-:Y:S02]  /*9790*/  ULDC UR4, c[0x0][0x64c] ;  /* 0x0001930000047ab9 */ /* 0x000fe40000000800 */
[----:B------:R-:W-:-:S05]  /*97a0*/  IADD3 R5, P1, R15, UR4, RZ ;  /* 0x000000040f057c10 */ /* 0x000fca000ff3e0ff */
[----:B------:R-:W-:-:S04]  /*97b0*/  IMAD.X R23, RZ, RZ, R23, P1 ;  /* 0x000000ffff177224 */ /* 0x000fc800008e0617 */
[----:B------:R-:W-:-:S04]  /*97c0*/  IMAD.WIDE.U32 R6, R23, UR8, RZ ;  /* 0x0000000817067c25 */ /* 0x000fc8000f8e00ff */
[----:B------:R-:W-:-:S04]  /*97d0*/  IMAD.WIDE.U32 R6, P1, R5, UR9, R6 ;  /* 0x0000000905067c25 */ /* 0x000fc8000f820006 */
[----:B------:R-:W-:-:S04]  /*97e0*/  IMAD.WIDE.U32 R4, R5, UR8, RZ ;  /* 0x0000000805047c25 */ /* 0x000fc8000f8e00ff */
[----:B------:R-:W-:Y:S01]  /*97f0*/  IMAD.MOV.U32 R4, RZ, RZ, R7 ;  /* 0x000000ffff047224 */ /* 0x000fe200078e0007 */
[----:B------:R-:W-:Y:S01]  /*9800*/  IADD3 RZ, P3, R5, R6, RZ ;  /* 0x0000000605ff7210 */ /* 0x000fe20007f7e0ff */
[----:B------:R-:W-:-:S04]  /*9810*/  IMAD.X R5, RZ, RZ, RZ, P1 ;  /* 0x000000ffff057224 */ /* 0x000fc800008e06ff */
[----:B------:R-:W-:-:S08]  /*9820*/  IMAD.WIDE.U32.X R4, R23, UR9, R4, P3 ;  /* 0x0000000917047c25 */ /* 0x000fd000098e0404 */
.L_x_305:
[----:B------:R-:W-:Y:S01]  /*9830*/  ISETP.NE.AND P1, PT, R2, 0x1, PT ;  /* 0x000000010200780c */ /* 0x000fe20003f25270 */
[----:B------:R-:W-:Y:S01]  /*9840*/  ULDC UR4, c[0x0][0x648] ;  /* 0x0001920000047ab9 */ /* 0x000fe20000000800 */
[----:B------:R-:W-:Y:S01]  /*9850*/  LOP3.LUT R20, R20, UR17, RZ, 0xc0, !PT ;  /* 0x0000001114147c12 */ /* 0x000fe2000f8ec0ff */
[----:B------:R-:W-:Y:S01]  /*9860*/  IMAD.MOV R22, RZ, RZ, -R22 ;  /* 0x000000ffff167224 */ /* 0x000fe200078e0a16 */
[----:B------:R-:W-:Y:S01]  /*9870*/  SHF.R.U64 R5, R4, UR4, R5 ;  /* 0x0000000404057c19 */ /* 0x000fe20008001205 */
[----:B------:R-:W-:Y:S01]  /*9880*/  ULDC UR4, c[0x0][0x638] ;  /* 0x00018e0000047ab9 */ /* 0x000fe20000000800 */
[----:B------:R-:W-:Y:S01]  /*9890*/  LOP3.LUT R6, R9, UR16, RZ, 0xc0, !PT ;  /* 0x0000001009067c12 */ /* 0x000fe2000f8ec0ff */
[----:B------:R-:W-:Y:S02]  /*98a0*/  ULDC UR5, c[0x0][0x610] ;  /* 0x0001840000057ab9 */ /* 0x000fe40000000800 */
[----:B------:R-:W-:Y:S02]  /*98b0*/  IMAD.MOV R4, RZ, RZ, -R5 ;  /* 0x000000ffff047224 */ /* 0x000fe400078e0a05 */
[----:B------:R-:W-:-:S02]  /*98c0*/  IMAD R5, R5, UR18, R20 ;  /* 0x0000001205057c24 */ /* 0x000fc4000f8e0214 */
[----:B0-----:R-:W-:Y:S02]  /*98d0*/  @P1 IMAD R14, R21, R22, R12 ;  /* 0x00000016150e1224 */ /* 0x001fe400078e020c */
[----:B------:R-:W-:Y:S01]  /*98e0*/  IMAD R15, R4, UR4, R15 ;  /* 0x00000004040f7c24 */ /* 0x000fe2000f8e020f */
[----:B------:R-:W-:Y:S01]  /*98f0*/  ULDC UR4, c[0x0][0x600] ;  /* 0x0001800000047ab9 */ /* 0x000fe20000000800 */
[----:B------:R-:W-:Y:S02]  /*9900*/  IMAD R14, R5, UR5, R14 ;  /* 0x00000005050e7c24 */ /* 0x000fe4000f8e020e */
[----:B------:R-:W-:Y:S02]  /*9910*/  IMAD R15, R15, UR4, R6 ;  /* 0x000000040f0f7c24 */ /* 0x000fe4000f8e0206 */
[----:B------:R-:W-:-:S03]  /*9920*/  IMAD.MOV.U32 R4, RZ, RZ, 0x1 ;  /* 0x00000001ff047424 */ /* 0x000fc600078e00ff */
[----:B------:R-:W-:Y:S02]  /*9930*/  SEL R9, R15, R14, !P1 ;  /* 0x0000000e0f097207 */ /* 0x000fe40004800000 */
[----:B------:R-:W-:-:S07]  /*9940*/  SEL R7, R14, R15, !P1 ;  /* 0x0000000f0e077207 */ /* 0x000fce0004800000 */
.L_x_303:
[----:B------:R-:W-:Y:S05]  /*9950*/  BSYNC B1 ;  /* 0x0000000000017941 */ /* 0x000fea0003800000 */
.L_x_302:
[----:B------:R-:W-:-:S13]  /*9960*/  LOP3.LUT P1, RZ, R4, 0xff, RZ, 0xc0, !PT ;  /* 0x000000ff04ff7812 */ /* 0x000fda000782c0ff */
[----:B------:R-:W-:Y:S05]  /*9970*/  @P1 BRA `(.L_x_306) ;  /* 0xfffffff400481947 */ /* 0x000fea000383ffff */
[----:B------:R-:W-:Y:S05]  /*9980*/  BSYNC B0 ;  /* 0x0000000000007941 */ /* 0x000fea0003800000 */
.L_x_294:
[----:B------:R-:W-:-:S03]  /*9990*/  UMOV UR4, 0xffffffff ;  /* 0xffffffff00047882 */ /* 0x000fc60000000000 */
[----:B------:R-:W-:Y:S05]  /*99a0*/  BRA.DIV UR4, `(.L_x_307) ;  /* 0x0000000204cc7947 */ /* 0x000fea000b800000 */
[----:B------:R-:W-:-:S13]  /*99b0*/  ELECT P6, URZ, PT ;  /* 0x00000000003f782f */ /* 0x000fda00038c0000 */
.L_x_319:
[----:B------:R-:W-:Y:S04]  /*99c0*/  BSSY B0, `(.L_x_308) ;  /* 0x0000019000007945 */ /* 0x000fe80003800000 */
[----:B------:R-:W-:Y:S05]  /*99d0*/  @!P6 BRA `(.L_x_309) ;  /* 0x00000000005ce947 */ /* 0x000fea0003800000 */
[----:B------:R-:W-:-:S04]  /*99e0*/  LOP3.LUT R19, R19, 0x2, RZ, 0xfc, !PT ;  /* 0x0000000213137812 */ /* 0x000fc800078efcff */
[----:B------:R-:W-:-:S13]  /*99f0*/  ISETP.NE.AND P0, PT, R19, 0x3, PT ;  /* 0x000000031300780c */ /* 0x000fda0003f05270 */
[----:B------:R-:W-:Y:S05]  /*9a00*/  @!P0 BRA `(.L_x_310) ;  /* 0x0000000000048947 */ /* 0x000fea0003800000 */
[----:B------:R-:W-:Y:S01]  /*9a10*/  BPT.TRAP 0x1 ;  /* 0x000000040000795c */ /* 0x000fe20000300000 */
.L_x_310:
[----:B------:R-:W0:Y:S01]  /*9a20*/  S2R R5, SR_CgaCtaId ;  /* 0x0000000000057919 */ /* 0x000e220000008800 */
[----:B------:R-:W-:Y:S02]  /*9a30*/  MOV R2, 0x400 ;  /* 0x0000040000027802 */ /* 0x000fe40000000f00 */
[----:B------:R-:W-:Y:S02]  /*9a40*/  SHF.L.U32 R4, R3, 0x1f, RZ ;  /* 0x0000001f03047819 */ /* 0x000fe400000006ff */
[----:B0-----:R-:W-:-:S05]  /*9a50*/  LEA R5, R5, R2, 0x18 ;  /* 0x0000000205057211 */ /* 0x001fca00078ec0ff */
[----:B------:R-:W-:-:S04]  /*9a60*/  VIADD R5, R5, 0x10 ;  /* 0x0000001005057836 */ /* 0x000fc80000000000 */
[C---:B------:R-:W-:Y:S02]  /*9a70*/  IMAD R7, R0.reuse, 0x8, R5 ;  /* 0x0000000800077824 */ /* 0x040fe400078e0205 */
[----:B------:R-:W-:Y:S02]  /*9a80*/  VIADD R0, R0, 0x1 ;  /* 0x0000000100007836 */ /* 0x000fe40000000000 */
[----:B------:R-:W0:Y:S03]  /*9a90*/  SYNCS.PHASECHK.TRANS64.TRYWAIT P0, [R7+URZ], R4 ;  /* 0x00000004070075a7 */ /* 0x000e26000800017f */
[----:B------:R-:W-:-:S04]  /*9aa0*/  ISETP.NE.AND P1, PT, R0, 0x2, PT ;  /* 0x000000020000780c */ /* 0x000fc80003f25270 */
[----:B------:R-:W-:Y:S02]  /*9ab0*/  SEL R2, RZ, 0x1, P1 ;  /* 0x00000001ff027807 */ /* 0x000fe40000800000 */
[----:B------:R-:W-:Y:S02]  /*9ac0*/  SEL R0, R0, RZ, P1 ;  /* 0x000000ff00007207 */ /* 0x000fe40000800000 */
[----:B------:R-:W-:Y:S01]  /*9ad0*/  LOP3.LUT R2, R3, R2, RZ, 0x3c, !PT ;  /* 0x0000000203027212 */ /* 0x000fe200078e3cff */
[----:B0-----:R-:W-:Y:S06]  /*9ae0*/  @!P0 BRA `(.L_x_311) ;  /* 0x00000000009c8947 */ /* 0x001fec0003800000 */
.L_x_320:
[----:B------:R-:W-:Y:S01]  /*9af0*/  IMAD R5, R0, 0x8, R5 ;  /* 0x0000000800057824 */ /* 0x000fe200078e0205 */
[----:B------:R-:W-:-:S07]  /*9b00*/  SHF.L.U32 R0, R2, 0x1f, RZ ;  /* 0x0000001f02007819 */ /* 0x000fce00000006ff */
.L_x_312:
[----:B-1----:R1:W2:Y:S02]  /*9b10*/  SYNCS.PHASECHK.TRANS64.TRYWAIT P0, [R5+URZ], R0 ;  /* 0x00000000050075a7 */ /* 0x0022a4000800017f */
[----:B--2---:R-:W-:Y:S05]  /*9b20*/  @!P0 NANOSLEEP.SYNCS 0x989680 ;  /* 0x009896800000895d */ /* 0x004fea0003900000 */
[----:B------:R-:W2:Y:S02]  /*9b30*/  @!P0 SYNCS.PHASECHK.TRANS64 P0, [R5+URZ], R0 ;  /* 0x00000000050085a7 */ /* 0x000ea4000800007f */
[----:B--2---:R-:W-:Y:S05]  /*9b40*/  @!P0 BRA `(.L_x_312) ;  /* 0xfffffffc00f08947 */ /* 0x004fea000383ffff */
.L_x_309:
[----:B------:R-:W-:Y:S05]  /*9b50*/  BSYNC B0 ;  /* 0x0000000000007941 */ /* 0x000fea0003800000 */
.L_x_308:
[----:B------:R-:W-:Y:S05]  /*9b60*/  EXIT ;  /* 0x000000000000794d */ /* 0x000fea0003800000 */
.L_x_17:
[----:B----4-:R4:W0:Y:S02]  /*9b70*/  SYNCS.PHASECHK.TRANS64.TRYWAIT P1, [R3+URZ], R0 ;  /* 0x00000000030075a7 */ /* 0x010824000802017f */
[----:B0-----:R-:W-:Y:S05]  /*9b80*/  @!P1 NANOSLEEP.SYNCS 0x989680 ;  /* 0x009896800000995d */ /* 0x001fea0003900000 */
[----:B------:R-:W0:Y:S02]  /*9b90*/  @!P1 SYNCS.PHASECHK.TRANS64 P1, [R3+URZ], R0 ;  /* 0x00000000030095a7 */ /* 0x000e24000802007f */
[----:B0-----:R-:W-:Y:S05]  /*9ba0*/  @!P1 BRA `(.L_x_17) ;  /* 0xfffffffc00f09947 */ /* 0x001fea000383ffff */
[----:B------:R-:W-:Y:S05]  /*9bb0*/  BRA `(.L_x_16) ;  /* 0xffffff7400987947 */ /* 0x000fea000383ffff */
.L_x_22:
[----:B-1----:R1:W3:Y:S02]  /*9bc0*/  SYNCS.PHASECHK.TRANS64.TRYWAIT P1, [R5+URZ], R4 ;  /* 0x00000004050075a7 */ /* 0x0022e4000802017f */
[----:B---3--:R-:W-:Y:S05]  /*9bd0*/  @!P1 NANOSLEEP.SYNCS 0x989680 ;  /* 0x009896800000995d */ /* 0x008fea0003900000 */
[----:B------:R-:W3:Y:S02]  /*9be0*/  @!P1 SYNCS.PHASECHK.TRANS64 P1, [R5+URZ], R4 ;  /* 0x00000004050095a7 */ /* 0x000ee4000802007f */
[----:B---3--:R-:W-:Y:S05]  /*9bf0*/  @!P1 BRA `(.L_x_22) ;  /* 0xfffffffc00f09947 */ /* 0x008fea000383ffff */
[----:B------:R-:W-:Y:S05]  /*9c00*/  BRA `(.L_x_21) ;  /* 0xffffff7800887947 */ /* 0x000fea000383ffff */
.L_x_295:
[----:B------:R-:W-:Y:S01]  /*9c10*/  BSSY B1, `(.L_x_313) ;  /* 0x0000006000017945 */ /* 0x000fe20003800000 */
[----:B------:R-:W-:-:S07]  /*9c20*/  IMAD.MOV.U32 R15, RZ, RZ, -0x1 ;  /* 0xffffffffff0f7424 */ /* 0x000fce00078e00ff */
[----:B------:R-:W-:Y:S05]  /*9c30*/  WARPSYNC.COLLECTIVE R15, `(.L_x_314) ;  /* 0x000000000f0c7348 */ /* 0x000fea0003c00000 */
[----:B------:R-:W-:Y:S02]  /*9c40*/  ELECT P6, UR62, PT ;  /* 0x00000000003e782f */ /* 0x000fe400038c0000 */
[----:B------:R-:W-:Y:S01]  /*9c50*/  MOV R14, UR62 ;  /* 0x0000003e000e7c02 */ /* 0x000fe20008000f00 */
[----:B------:R-:W-:Y:S10]  /*9c60*/  ENDCOLLECTIVE ;  /* 0x000000000000791b */ /* 0x000ff40003800000 */
.L_x_314:
[----:B------:R-:W-:Y:S05]  /*9c70*/  BSYNC B1 ;  /* 0x0000000000017941 */ /* 0x000fea0003800000 */
.L_x_313:
[----:B------:R-:W-:Y:S05]  /*9c80*/  BRA `(.L_x_315) ;  /* 0xfffffff000907947 */ /* 0x000fea000383ffff */
.L_x_298:
[----:B0-----:R0:W1:Y:S02]  /*9c90*/  SYNCS.PHASECHK.TRANS64.TRYWAIT P1, [R12+URZ+0x10], R7 ;  /* 0x000010070c0075a7 */ /* 0x001064000802017f */
[----:B-1----:R-:W-:Y:S05]  /*9ca0*/  @!P1 NANOSLEEP.SYNCS 0x989680 ;  /* 0x009896800000995d */ /* 0x002fea0003900000 */
[----:B------:R-:W1:Y:S02]  /*9cb0*/  @!P1 SYNCS.PHASECHK.TRANS64 P1, [R12+URZ+0x10], R7 ;  /* 0x000010070c0095a7 */ /* 0x000e64000802007f */
[----:B-1----:R-:W-:Y:S05]  /*9cc0*/  @!P1 BRA `(.L_x_298) ;  /* 0xfffffffc00f09947 */ /* 0x002fea000383ffff */
[----:B------:R-:W-:Y:S05]  /*9cd0*/  BRA `(.L_x_316) ;  /* 0xfffffff000c47947 */ /* 0x000fea000383ffff */
.L_x_307:
[----:B------:R-:W-:Y:S01]  /*9ce0*/  BSSY B0, `(.L_x_317) ;  /* 0x0000006000007945 */ /* 0x000fe20003800000 */
[----:B------:R-:W-:-:S07]  /*9cf0*/  IMAD.MOV.U32 R15, RZ, RZ, -0x1 ;  /* 0xffffffffff0f7424 */ /* 0x000fce00078e00ff */
[----:B------:R-:W-:Y:S05]  /*9d00*/  WARPSYNC.COLLECTIVE R15, `(.L_x_318) ;  /* 0x000000000f0c7348 */ /* 0x000fea0003c00000 */
[----:B------:R-:W-:Y:S02]  /*9d10*/  ELECT P6, UR62, PT ;  /* 0x00000000003e782f */ /* 0x000fe400038c0000 */
[----:B------:R-:W-:Y:S01]  /*9d20*/  MOV R14, UR62 ;  /* 0x0000003e000e7c02 */ /* 0x000fe20008000f00 */
[----:B------:R-:W-:Y:S10]  /*9d30*/  ENDCOLLECTIVE ;  /* 0x000000000000791b */ /* 0x000ff40003800000 */
.L_x_318:
[----:B------:R-:W-:Y:S05]  /*9d40*/  BSYNC B0 ;  /* 0x0000000000007941 */ /* 0x000fea0003800000 */
.L_x_317:
[----:B------:R-:W-:Y:S05]  /*9d50*/  BRA `(.L_x_319) ;  /* 0xfffffffc00187947 */ /* 0x000fea000383ffff */
.L_x_311:
[----:B0-----:R0:W1:Y:S02]  /*9d60*/  SYNCS.PHASECHK.TRANS64.TRYWAIT P0, [R7+URZ], R4 ;  /* 0x00000004070075a7 */ /* 0x001064000800017f */
[----:B-1----:R-:W-:Y:S05]  /*9d70*/  @!P0 NANOSLEEP.SYNCS 0x989680 ;  /* 0x009896800000895d */ /* 0x002fea0003900000 */
[----:B------:R-:W1:Y:S02]  /*9d80*/  @!P0 SYNCS.PHASECHK.TRANS64 P0, [R7+URZ], R4 ;  /* 0x00000004070085a7 */ /* 0x000e64000800007f */
[----:B-1----:R-:W-:Y:S05]  /*9d90*/  @!P0 BRA `(.L_x_311) ;  /* 0xfffffffc00f08947 */ /* 0x002fea000383ffff */
[----:B------:R-:W-:Y:S05]  /*9da0*/  BRA `(.L_x_320) ;  /* 0xfffffffc00507947 */ /* 0x000fea000383ffff */
.L_x_321:
[----:B------:R-:W-:-:S00]  /*9db0*/  BRA `(.L_x_321) ;  /* 0xfffffffc00fc7947 */ /* 0x000fc0000383ffff */
[----:B------:R-:W-:-:S00]  /*9dc0*/  NOP ;  /* 0x0000000000007918 */ /* 0x000fc00000000000 */
        /* <DEDUP_REMOVED lines=11> */
.L_x_322:


//--------------------- .nv.global.init           --------------------------
	.section	.nv.global.init,"aw",@progbits
.nv.global.init:
	.type		$str$22,@object
	.size		$str$22,($str$23 - $str$22)
$str$22:
        /*0000*/ 	.byte	0x6b, 0x5f, 0x74, 0x69, 0x6c, 0x65, 0x5f, 0x63, 0x6f, 0x75, 0x6e, 0x74, 0x20, 0x3e, 0x3d, 0x20
        /*0010*/ 	.byte	0x31, 0x00
	.type		$str$23,@object
	.size		$str$23,(__unnamed_1 - $str$23)
$str$23:
        /*0012*/ 	.byte	0x2f, 0x74, 0x6d, 0x70, 0x2f, 0x63, 0x75, 0x74, 0x6c, 0x61, 0x73, 0x73, 0x5f, 0x73, 0x77, 0x65
        /*0022*/ 	.byte	0x65, 0x70, 0x5f, 0x73, 0x72, 0x63, 0x2f, 0x69, 0x6e, 0x63, 0x6c, 0x75, 0x64, 0x65, 0x2f, 0x63
        /*0032*/ 	.byte	0x75, 0x74, 0x6c, 0x61, 0x73, 0x73, 0x2f, 0x67, 0x65, 0x6d, 0x6d, 0x2f, 0x63, 0x6f, 0x6c, 0x6c
        /*0042*/ 	.byte	0x65, 0x63, 0x74, 0x69, 0x76, 0x65, 0x2f, 0x73, 0x6d, 0x39, 0x30, 0x5f, 0x6d, 0x6d, 0x61, 0x5f
        /*0052*/ 	.byte	0x74, 0x6d, 0x61, 0x5f, 0x67, 0x6d, 0x6d, 0x61, 0x5f, 0x73, 0x73, 0x5f, 0x77, 0x61, 0x72, 0x70
        /*0062*/ 	.byte	0x73, 0x70, 0x65, 0x63, 0x69, 0x61, 0x6c, 0x69, 0x7a, 0x65, 0x64, 0x2e, 0x68, 0x70, 0x70, 0x00
	.type		__unnamed_1,@object
	.size		__unnamed_1,(.L_0 - __unnamed_1)
__unnamed_1:
        /*0072*/ 	.byte	0x76, 0x6f, 0x69, 0x64, 0x20, 0x63, 0x75, 0x74, 0x6c, 0x61, 0x73, 0x73, 0x3a, 0x3a, 0x67, 0x65
        /* <DEDUP_REMOVED lines=172> */
        /*0b42*/ 	.byte	0x69, 0x74, 0x79, 0x5d, 0x00
.L_0:


//--------------------- .nv.shared._ZN7cutlass13device_kernelINS_4gemm6kernel13GemmUniversalIN4cute5tupleIJiiiiEEENS1_10collective13CollectiveMmaINS1_34MainloopSm90TmaGmmaWarpSpecializedILi2ENS5_IJNS4_1CILi1EEESB_SB_EEENS1_35KernelTmaWarpSpecializedCooperativeEEENS5_IJNSA_ILi128EEENSA_ILi256EEESF_EEEaNS5_IJlSB_lEEEaSI_NS4_8TiledMMAINS4_8MMA_AtomIJNS4_4SM904GMMA27MMA_64x256x32_S32S8S8_SS_TNEEEENS4_6LayoutINS5_IJNSA_ILi2EEESB_SB_EEENS5_IJSB_NSA_ILi0EEESS_EEEEENS5_IJNS4_10UnderscoreESV_SV_EEEEENS4_13SM90_TMA_LOADENS4_14ComposedLayoutINS4_7SwizzleILi3ELi4ELi3EEENS4_18smem_ptr_flag_bitsILi8EEENSP_INS5_IJNSA_ILi8EEESF_EEENS5_IJSF_SB_EEEEEEEvNS4_8identityESY_S18_vS19_EENS_8epilogue10collective6detail29Sm90TmaWarpSpecializedAdapterINS1C_15DefaultEpilogueIaSI_SI_NS1B_6thread17LinearCombinationIaLi1EiiLNS1G_9ScaleType4KindE0ELNS_15FloatRoundStyleE2EaEENS1_15EpilogueDefaultEEEEEvvEEEEvNT_6ParamsE --------------------------
	.section	.nv.shared._ZN7cutlass13device_kernelINS_4gemm6kernel13GemmUniversalIN4cute5tupleIJiiiiEEENS1_10collective13CollectiveMmaINS1_34MainloopSm90TmaGmmaWarpSpecializedILi2ENS5_IJNS4_1CILi1EEESB_SB_EEENS1_35KernelTmaWarpSpecializedCooperativeEEENS5_IJNSA_ILi128EEENSA_ILi256EEESF_EEEaNS5_IJlSB_lEEEaSI_NS4_8TiledMMAINS4_8MMA_AtomIJNS4_4SM904GMMA27MMA_64x256x32_S32S8S8_SS_TNEEEENS4_6LayoutINS5_IJNSA_ILi2EEESB_SB_EEENS5_IJSB_NSA_ILi0EEESS_EEEEENS5_IJNS4_10UnderscoreESV_SV_EEEEENS4_13SM90_TMA_LOADENS4_14ComposedLayoutINS4_7SwizzleILi3ELi4ELi3EEENS4_18smem_ptr_flag_bitsILi8EEENSP_INS5_IJNSA_ILi8EEESF_EEENS5_IJSF_SB_EEEEEEEvNS4_8identityESY_S18_vS19_EENS_8epilogue10collective6detail29Sm90TmaWarpSpecializedAdapterINS1C_15DefaultEpilogueIaSI_SI_NS1B_6thread17LinearCombinationIaLi1EiiLNS1G_9ScaleType4KindE0ELNS_15FloatRoundStyleE2EaEENS1_15EpilogueDefaultEEEEEvvEEEEvNT_6ParamsE,"aw",@nobits
	.sectionflags	@""
	.align	16
	.zero		1024


//--------------------- .nv.shared.reserved.0     --------------------------
	.section	.nv.shared.reserved.0,"aw",@nobits
	.weak		__nv_reservedSMEM_offset_0_alias
	.size		__nv_reservedSMEM_offset_0_alias, 0, 0
	.other		__nv_reservedSMEM_offset_0_alias,@"STO_CUDA_RESERVED_SHARED STV_DEFAULT"
__nv_reservedSMEM_offset_0_alias:
	.zero		0


//--------------------- .nv.global                --------------------------
	.section	.nv.global,"aw",@nobits
.nv.global:
	.type		_ZN40_INTERNAL_d9206b83_4_k_cu_1d09cd89_227004cute1_E,@object
	.size		_ZN40_INTERNAL_d9206b83_4_k_cu_1d09cd89_227004cute1_E,(_ZN40_INTERNAL_d9206b83_4_k_cu_1d09cd89_227004cuda3std3__45__cpo6cbeginE - _ZN40_INTERNAL_d9206b83_4_k_cu_1d09cd89_227004cute1_E)
_ZN40_INTERNAL_d9206b83_4_k_cu_1d09cd89_227004cute1_E:
	.zero		1
	.type		_ZN40_INTERNAL_d9206b83_4_k_cu_1d09cd89_227004cuda3std3__45__cpo6cbeginE,@object
	.size		_ZN40_INTERNAL_d9206b83_4_k_cu_1d09cd89_227004cuda3std3__45__cpo6cbeginE,(_ZN40_INTERNAL_d9206b83_4_k_cu_1d09cd89_227004cuda3std3__48in_placeE - _ZN40_INTERNAL_d9206b83_4_k_cu_1d09cd89_227004cuda3std3__45__cpo6cbeginE)
_ZN40_INTERNAL_d9206b83_4_k_cu_1d09cd89_227004cuda3std3__45__cpo6cbeginE:
	.zero		1
	.type		_ZN40_INTERNAL_d9206b83_4_k_cu_1d09cd89_227004cuda3std3__48in_placeE,@object
	.size		_ZN40_INTERNAL_d9206b83_4_k_cu_1d09cd89_227004cuda3std3__48in_placeE,(_ZN40_INTERNAL_d9206b83_4_k_cu_1d09cd89_227004cuda3std6ranges3__45__cpo9iter_moveE - _ZN40_INTERNAL_d9206b83_4_k_cu_1d09cd89_227004cuda3std3__48in_placeE)
_ZN40_INTERNAL_d9206b83_4_k_cu_1d09cd89_227004cuda3std3__48in_placeE:
	.zero		1
	.type		_ZN40_INTERNAL_d9206b83_4_k_cu_1d09cd89_227004cuda3std6ranges3__45__cpo9iter_moveE,@object
	.size		_ZN40_INTERNAL_d9206b83_4_k_cu_1d09cd89_227004cuda3std6ranges3__45__cpo9iter_moveE,(_ZN40_INTERNAL_d9206b83_4_k_cu_1d09cd89_227004cuda3std3__45__cpo5beginE - _ZN40_INTERNAL_d9206b83_4_k_cu_1d09cd89_227004cuda3std6ranges3__45__cpo9iter_moveE)
_ZN40_INTERNAL_d9206b83_4_k_cu_1d09cd89_227004cuda3std6ranges3__45__cpo9iter_moveE:
	.zero		1
	.type		_ZN40_INTERNAL_d9206b83_4_k_cu_1d09cd89_227004cuda3std3__45__cpo5beginE,@object
	.size		_ZN40_INTERNAL_d9206b83_4_k_cu_1d09cd89_227004cuda3std3__45__cpo5beginE,(_ZN40_INTERNAL_d9206b83_4_k_cu_1d09cd89_227004cuda3std3__442_GLOBAL__N__d9206b83_4_k_cu_1d09cd89_227006ignoreE - _ZN40_INTERNAL_d9206b83_4_k_cu_1d09cd89_227004cuda3std3__45__cpo5beginE)
_ZN40_INTERNAL_d9206b83_4_k_cu_1d09cd89_227004cuda3std3__45__cpo5beginE:
	.zero		1
	.type		_ZN40_INTERNAL_d9206b83_4_k_cu_1d09cd89_227004cuda3std3__442_GLOBAL__N__d9206b83_4_k_cu_1d09cd89_227006ignoreE,@object
	.size		_ZN40_INTERNAL_d9206b83_4_k_cu_1d09cd89_227004cuda3std3__442_GLOBAL__N__d9206b83_4_k_cu_1d09cd89_227006ignoreE,(_ZN40_INTERNAL_d9206b83_4_k_cu_1d09cd89_227004cute7productE - _ZN40_INTERNAL_d9206b83_4_k_cu_1d09cd89_227004cuda3std3__442_GLOBAL__N__d9206b83_4_k_cu_1d09cd89_227006ignoreE)
_ZN40_INTERNAL_d9206b83_4_k_cu_1d09cd89_227004cuda3std3__442_GLOBAL__N__d9206b83_4_k_cu_1d09cd89_227006ignoreE:
	.zero		1
	.type		_ZN40_INTERNAL_d9206b83_4_k_cu_1d09cd89_227004cute7productE,@object
	.size		_ZN40_INTERNAL_d9206b83_4_k_cu_1d09cd89_227004cute7productE,(_ZN40_INTERNAL_d9206b83_4_k_cu_1d09cd89_227004cuda3std3__45__cpo3endE - _ZN40_INTERNAL_d9206b83_4_k_cu_1d09cd89_227004cute7productE)
_ZN40_INTERNAL_d9206b83_4_k_cu_1d09cd89_227004cute7productE:
	.zero		1
	.type		_ZN40_INTERNAL_d9206b83_4_k_cu_1d09cd89_227004cuda3std3__45__cpo3endE,@object
	.size		_ZN40_INTERNAL_d9206b83_4_k_cu_1d09cd89_227004cuda3std3__45__cpo3endE,(_ZN40_INTERNAL_d9206b83_4_k_cu_1d09cd89_227004cuda3std3__419piecewise_constructE - _ZN40_INTERNAL_d9206b83_4_k_cu_1d09cd89_227004cuda3std3__45__cpo3endE)
_ZN40_INTERNAL_d9206b83_4_k_cu_1d09cd89_227004cuda3std3__45__cpo3endE:
	.zero		1
	.type		_ZN40_INTERNAL_d9206b83_4_k_cu_1d09cd89_227004cuda3std3__419piecewise_constructE,@object
	.size		_ZN40_INTERNAL_d9206b83_4_k_cu_1d09cd89_227004cuda3std3__419piecewise_constructE,(_ZN40_INTERNAL_d9206b83_4_k_cu_1d09cd89_227004cuda3std3__45__cpo4cendE - _ZN40_INTERNAL_d9206b83_4_k_cu_1d09cd89_227004cuda3std3__419piecewise_constructE)
_ZN40_INTERNAL_d9206b83_4_k_cu_1d09cd89_227004cuda3std3__419piecewise_constructE:
	.zero		1
	.type		_ZN40_INTERNAL_d9206b83_4_k_cu_1d09cd89_227004cuda3std3__45__cpo4cendE,@object
	.size		_ZN40_INTERNAL_d9206b83_4_k_cu_1d09cd89_227004cuda3std3__45__cpo4cendE,(_ZN40_INTERNAL_d9206b83_4_k_cu_1d09cd89_227004cuda3std6ranges3__45__cpo4swapE - _ZN40_INTERNAL_d9206b83_4_k_cu_1d09cd89_227004cuda3std3__45__cpo4cendE)
_ZN40_INTERNAL_d9206b83_4_k_cu_1d09cd89_227004cuda3std3__45__cpo4cendE:
	.zero		1
	.type		_ZN40_INTERNAL_d9206b83_4_k_cu_1d09cd89_227004cuda3std6ranges3__45__cpo4swapE,@object
	.size		_ZN40_INTERNAL_d9206b83_4_k_cu_1d09cd89_227004cuda3std6ranges3__45__cpo4swapE,(.L_8 - _ZN40_INTERNAL_d9206b83_4_k_cu_1d09cd89_227004cuda3std6ranges3__45__cpo4swapE)
_ZN40_INTERNAL_d9206b83_4_k_cu_1d09cd89_227004cuda3std6ranges3__45__cpo4swapE:
	.zero		1
.L_8:


//--------------------- .nv.constant0._ZN7cutlass13device_kernelINS_4gemm6kernel13GemmUniversalIN4cute5tupleIJiiiiEEENS1_10collective13CollectiveMmaINS1_34MainloopSm90TmaGmmaWarpSpecializedILi2ENS5_IJNS4_1CILi1EEESB_SB_EEENS1_35KernelTmaWarpSpecializedCooperativeEEENS5_IJNSA_ILi128EEENSA_ILi256EEESF_EEEaNS5_IJlSB_lEEEaSI_NS4_8TiledMMAINS4_8MMA_AtomIJNS4_4SM904GMMA27MMA_64x256x32_S32S8S8_SS_TNEEEENS4_6LayoutINS5_IJNSA_ILi2EEESB_SB_EEENS5_IJSB_NSA_ILi0EEESS_EEEEENS5_IJNS4_10UnderscoreESV_SV_EEEEENS4_13SM90_TMA_LOADENS4_14ComposedLayoutINS4_7SwizzleILi3ELi4ELi3EEENS4_18smem_ptr_flag_bitsILi8EEENSP_INS5_IJNSA_ILi8EEESF_EEENS5_IJSF_SB_EEEEEEEvNS4_8identityESY_S18_vS19_EENS_8epilogue10collective6detail29Sm90TmaWarpSpecializedAdapterINS1C_15DefaultEpilogueIaSI_SI_NS1B_6thread17LinearCombinationIaLi1EiiLNS1G_9ScaleType4KindE0ELNS_15FloatRoundStyleE2EaEENS1_15EpilogueDefaultEEEEEvvEEEEvNT_6ParamsE --------------------------
	.section	.nv.constant0._ZN7cutlass13device_kernelINS_4gemm6kernel13GemmUniversalIN4cute5tupleIJiiiiEEENS1_10collective13CollectiveMmaINS1_34MainloopSm90TmaGmmaWarpSpecializedILi2ENS5_IJNS4_1CILi1EEESB_SB_EEENS1_35KernelTmaWarpSpecializedCooperativeEEENS5_IJNSA_ILi128EEENSA_ILi256EEESF_EEEaNS5_IJlSB_lEEEaSI_NS4_8TiledMMAINS4_8MMA_AtomIJNS4_4SM904GMMA27MMA_64x256x32_S32S8S8_SS_TNEEEENS4_6LayoutINS5_IJNSA_ILi2EEESB_SB_EEENS5_IJSB_NSA_ILi0EEESS_EEEEENS5_IJNS4_10UnderscoreESV_SV_EEEEENS4_13SM90_TMA_LOADENS4_14ComposedLayoutINS4_7SwizzleILi3ELi4ELi3EEENS4_18smem_ptr_flag_bitsILi8EEENSP_INS5_IJNSA_ILi8EEESF_EEENS5_IJSF_SB_EEEEEEEvNS4_8identityESY_S18_vS19_EENS_8epilogue10collective6detail29Sm90TmaWarpSpecializedAdapterINS1C_15DefaultEpilogueIaSI_SI_NS1B_6thread17LinearCombinationIaLi1EiiLNS1G_9ScaleType4KindE0ELNS_15FloatRoundStyleE2EaEENS1_15EpilogueDefaultEEEEEvvEEEEvNT_6ParamsE,"a",@progbits
	.sectionflags	@""
	.align	4
.nv.constant0._ZN7cutlass13device_kernelINS_4gemm6kernel13GemmUniversalIN4cute5tupleIJiiiiEEENS1_10collective13CollectiveMmaINS1_34MainloopSm90TmaGmmaWarpSpecializedILi2ENS5_IJNS4_1CILi1EEESB_SB_EEENS1_35KernelTmaWarpSpecializedCooperativeEEENS5_IJNSA_ILi128EEENSA_ILi256EEESF_EEEaNS5_IJlSB_lEEEaSI_NS4_8TiledMMAINS4_8MMA_AtomIJNS4_4SM904GMMA27MMA_64x256x32_S32S8S8_SS_TNEEEENS4_6LayoutINS5_IJNSA_ILi2EEESB_SB_EEENS5_IJSB_NSA_ILi0EEESS_EEEEENS5_IJNS4_10UnderscoreESV_SV_EEEEENS4_13SM90_TMA_LOADENS4_14ComposedLayoutINS4_7SwizzleILi3ELi4ELi3EEENS4_18smem_ptr_flag_bitsILi8EEENSP_INS5_IJNSA_ILi8EEESF_EEENS5_IJSF_SB_EEEEEEEvNS4_8identityESY_S18_vS19_EENS_8epilogue10collective6detail29Sm90TmaWarpSpecializedAdapterINS1C_15DefaultEpilogueIaSI_SI_NS1B_6thread17LinearCombinationIaLi1EiiLNS1G_9ScaleType4KindE0ELNS_15FloatRoundStyleE2EaEENS1_15EpilogueDefaultEEEEEvvEEEEvNT_6ParamsE:
	.zero		1664


//--------------------- SYMBOLS --------------------------

	.type		.nv.reservedSmem.offset0,@object
	.size		.nv.reservedSmem.offset0,0x4
	.type		__assertfail,@function
